//
// Generated by NVIDIA NVVM Compiler
//
// Compiler Build ID: CL-36424714
// Cuda compilation tools, release 13.0, V13.0.88
// Based on NVVM 20.0.0
//

.version 9.0
.target sm_100
.address_size 64

	// .globl	quantize_q8_1
// _ZZN34_INTERNAL_a352b0d6_4_k_cu_d7043af319indexed_moe_forwardILi256ELi16E10block_q2_KLi1EXadL_ZNS_17vec_dot_q2_K_q8_1EPKvPK10block_q8_1RKiEEEEvS3_S3_PKjPfiiiiiiE10tmp_shared has been demoted
// _ZZN34_INTERNAL_a352b0d6_4_k_cu_d7043af319indexed_moe_forwardILi256ELi16E10block_q3_KLi1EXadL_ZNS_17vec_dot_q3_K_q8_1EPKvPK10block_q8_1RKiEEEEvS3_S3_PKjPfiiiiiiE10tmp_shared has been demoted
// _ZZN34_INTERNAL_a352b0d6_4_k_cu_d7043af319indexed_moe_forwardILi256ELi32E10block_q4_KLi2EXadL_ZNS_17vec_dot_q4_K_q8_1EPKvPK10block_q8_1RKiEEEEvS3_S3_PKjPfiiiiiiE10tmp_shared has been demoted
// _ZZN34_INTERNAL_a352b0d6_4_k_cu_d7043af319indexed_moe_forwardILi256ELi32E10block_q5_KLi2EXadL_ZNS_17vec_dot_q5_K_q8_1EPKvPK10block_q8_1RKiEEEEvS3_S3_PKjPfiiiiiiE10tmp_shared has been demoted
// _ZZN34_INTERNAL_a352b0d6_4_k_cu_d7043af319indexed_moe_forwardILi256ELi32E10block_q6_KLi1EXadL_ZNS_17vec_dot_q6_K_q8_1EPKvPK10block_q8_1RKiEEEEvS3_S3_PKjPfiiiiiiE10tmp_shared has been demoted
// _ZZN34_INTERNAL_a352b0d6_4_k_cu_d7043af319indexed_moe_forwardILi32ELi8E10block_q8_0Li2EXadL_ZNS_17vec_dot_q8_0_q8_1EPKvPK10block_q8_1RKiEEEEvS3_S3_PKjPfiiiiiiE10tmp_shared has been demoted

.visible .entry quantize_q8_1(
	.param .u64 .ptr .align 1 quantize_q8_1_param_0,
	.param .u64 .ptr .align 1 quantize_q8_1_param_1,
	.param .u32 quantize_q8_1_param_2,
	.param .u32 quantize_q8_1_param_3
)
{
	.reg .pred 	%p<15>;
	.reg .b16 	%rs<3>;
	.reg .b32 	%r<40>;
	.reg .b32 	%f<37>;
	.reg .b64 	%rd<12>;

	ld.param.u64 	%rd2, [quantize_q8_1_param_0];
	ld.param.u64 	%rd3, [quantize_q8_1_param_1];
	ld.param.u32 	%r4, [quantize_q8_1_param_2];
	ld.param.u32 	%r5, [quantize_q8_1_param_3];
	mov.u32 	%r6, %ntid.x;
	mov.u32 	%r7, %ctaid.x;
	mov.u32 	%r8, %tid.x;
	mad.lo.s32 	%r1, %r6, %r7, %r8;
	setp.ge.s32 	%p1, %r1, %r5;
	@%p1 bra 	$L__BB0_7;
	mov.u32 	%r9, %ntid.y;
	mov.u32 	%r10, %ctaid.y;
	mov.u32 	%r11, %tid.y;
	mad.lo.s32 	%r2, %r9, %r10, %r11;
	mad.lo.s32 	%r3, %r5, %r2, %r1;
	setp.ge.s32 	%p2, %r1, %r4;
	mov.f32 	%f35, 0f00000000;
	@%p2 bra 	$L__BB0_3;
	mad.lo.s32 	%r12, %r4, %r2, %r1;
	cvta.to.global.u64 	%rd4, %rd2;
	mul.wide.s32 	%rd5, %r12, 4;
	add.s64 	%rd6, %rd4, %rd5;
	ld.global.nc.f32 	%f35, [%rd6];
$L__BB0_3:
	abs.f32 	%f9, %f35;
	mov.b32 	%r13, %f9;
	shfl.sync.bfly.b32	%r14|%p3, %r13, 16, 31, -1;
	mov.b32 	%f10, %r14;
	max.f32 	%f11, %f9, %f10;
	mov.b32 	%r15, %f11;
	shfl.sync.bfly.b32	%r16|%p4, %r15, 8, 31, -1;
	mov.b32 	%f12, %r16;
	max.f32 	%f13, %f11, %f12;
	mov.b32 	%r17, %f13;
	shfl.sync.bfly.b32	%r18|%p5, %r17, 4, 31, -1;
	mov.b32 	%f14, %r18;
	max.f32 	%f15, %f13, %f14;
	mov.b32 	%r19, %f15;
	shfl.sync.bfly.b32	%r20|%p6, %r19, 2, 31, -1;
	mov.b32 	%f16, %r20;
	max.f32 	%f17, %f15, %f16;
	mov.b32 	%r21, %f17;
	shfl.sync.bfly.b32	%r22|%p7, %r21, 1, 31, -1;
	mov.b32 	%f18, %r22;
	max.f32 	%f19, %f17, %f18;
	mov.b32 	%r23, %f35;
	shfl.sync.bfly.b32	%r24|%p8, %r23, 16, 31, -1;
	mov.b32 	%f20, %r24;
	add.f32 	%f21, %f35, %f20;
	mov.b32 	%r25, %f21;
	shfl.sync.bfly.b32	%r26|%p9, %r25, 8, 31, -1;
	mov.b32 	%f22, %r26;
	add.f32 	%f23, %f21, %f22;
	mov.b32 	%r27, %f23;
	shfl.sync.bfly.b32	%r28|%p10, %r27, 4, 31, -1;
	mov.b32 	%f24, %r28;
	add.f32 	%f25, %f23, %f24;
	mov.b32 	%r29, %f25;
	shfl.sync.bfly.b32	%r30|%p11, %r29, 2, 31, -1;
	mov.b32 	%f26, %r30;
	add.f32 	%f27, %f25, %f26;
	mov.b32 	%r31, %f27;
	shfl.sync.bfly.b32	%r32|%p12, %r31, 1, 31, -1;
	mov.b32 	%f28, %r32;
	add.f32 	%f3, %f27, %f28;
	div.rn.f32 	%f4, %f19, 0f42FE0000;
	setp.eq.f32 	%p13, %f19, 0f00000000;
	mov.f32 	%f36, 0f00000000;
	@%p13 bra 	$L__BB0_5;
	div.rn.f32 	%f29, %f35, %f4;
	mov.f32 	%f30, 0f3F000000;
	copysign.f32 	%f31, %f29, %f30;
	add.rz.f32 	%f32, %f29, %f31;
	cvt.rzi.f32.f32 	%f36, %f32;
$L__BB0_5:
	cvt.rzi.s32.f32 	%r33, %f36;
	shr.s32 	%r34, %r3, 31;
	shr.u32 	%r35, %r34, 27;
	add.s32 	%r36, %r3, %r35;
	and.b32  	%r37, %r36, -32;
	sub.s32 	%r38, %r3, %r37;
	shr.s32 	%r39, %r36, 5;
	cvta.to.global.u64 	%rd7, %rd3;
	mul.wide.s32 	%rd8, %r39, 36;
	add.s64 	%rd9, %rd7, %rd8;
	add.s64 	%rd1, %rd9, 4;
	cvt.s64.s32 	%rd10, %r38;
	add.s64 	%rd11, %rd1, %rd10;
	st.global.u8 	[%rd11], %r33;
	setp.gt.s32 	%p14, %r38, 0;
	@%p14 bra 	$L__BB0_7;
	// begin inline asm
	{  cvt.rn.f16.f32 %rs1, %f4;}

	// end inline asm
	st.global.u16 	[%rd1+-4], %rs1;
	// begin inline asm
	{  cvt.rn.f16.f32 %rs2, %f3;}

	// end inline asm
	st.global.u16 	[%rd1+-2], %rs2;
$L__BB0_7:
	ret;

}
	// .globl	indexed_moe_forward_q2k_q8_1
.visible .entry indexed_moe_forward_q2k_q8_1(
	.param .u64 .ptr .align 1 indexed_moe_forward_q2k_q8_1_param_0,
	.param .u64 .ptr .align 1 indexed_moe_forward_q2k_q8_1_param_1,
	.param .u64 .ptr .align 1 indexed_moe_forward_q2k_q8_1_param_2,
	.param .u64 .ptr .align 1 indexed_moe_forward_q2k_q8_1_param_3,
	.param .u32 indexed_moe_forward_q2k_q8_1_param_4,
	.param .u32 indexed_moe_forward_q2k_q8_1_param_5,
	.param .u32 indexed_moe_forward_q2k_q8_1_param_6,
	.param .u32 indexed_moe_forward_q2k_q8_1_param_7,
	.param .u32 indexed_moe_forward_q2k_q8_1_param_8,
	.param .u32 indexed_moe_forward_q2k_q8_1_param_9
)
{
	.reg .pred 	%p<14>;
	.reg .b16 	%rs<5>;
	.reg .b32 	%r<132>;
	.reg .b32 	%f<49>;
	.reg .b64 	%rd<50>;
	// demoted variable
	.shared .align 4 .b8 _ZZN34_INTERNAL_a352b0d6_4_k_cu_d7043af319indexed_moe_forwardILi256ELi16E10block_q2_KLi1EXadL_ZNS_17vec_dot_q2_K_q8_1EPKvPK10block_q8_1RKiEEEEvS3_S3_PKjPfiiiiiiE10tmp_shared[384];
	ld.param.u64 	%rd9, [indexed_moe_forward_q2k_q8_1_param_0];
	ld.param.u64 	%rd10, [indexed_moe_forward_q2k_q8_1_param_1];
	ld.param.u64 	%rd11, [indexed_moe_forward_q2k_q8_1_param_2];
	ld.param.u32 	%r17, [indexed_moe_forward_q2k_q8_1_param_5];
	ld.param.u32 	%r18, [indexed_moe_forward_q2k_q8_1_param_8];
	ld.param.u32 	%r19, [indexed_moe_forward_q2k_q8_1_param_9];
	mov.u32 	%r1, %ctaid.y;
	mov.u32 	%r20, %ctaid.z;
	mov.u32 	%r21, %nctaid.z;
	mad.lo.s32 	%r2, %r1, %r21, %r20;
	mov.u32 	%r22, %nctaid.y;
	mul.lo.s32 	%r23, %r22, %r21;
	setp.ge.u32 	%p1, %r2, %r23;
	@%p1 bra 	$L__BB1_10;
	ld.param.u32 	%r127, [indexed_moe_forward_q2k_q8_1_param_4];
	cvta.to.global.u64 	%rd13, %rd11;
	cvta.to.global.u64 	%rd1, %rd9;
	cvta.to.global.u64 	%rd2, %rd10;
	setp.eq.s32 	%p2, %r19, 1;
	selp.b32 	%r3, %r1, %r2, %p2;
	cvt.s64.s32 	%rd3, %r2;
	mul.wide.s32 	%rd14, %r2, 4;
	add.s64 	%rd15, %rd13, %rd14;
	ld.global.nc.u32 	%r4, [%rd15];
	mov.u32 	%r5, %tid.y;
	shl.b32 	%r24, %r5, 5;
	mov.u32 	%r6, %tid.x;
	add.s32 	%r7, %r24, %r6;
	mov.u32 	%r8, %ctaid.x;
	setp.ge.s32 	%p3, %r8, %r127;
	@%p3 bra 	$L__BB1_10;
	shr.s32 	%r25, %r17, 31;
	shr.u32 	%r26, %r25, 24;
	add.s32 	%r27, %r17, %r26;
	shr.s32 	%r9, %r27, 8;
	shr.u32 	%r131, %r7, 4;
	setp.ge.s32 	%p4, %r131, %r9;
	mov.f32 	%f48, 0f00000000;
	@%p4 bra 	$L__BB1_5;
	ld.param.u32 	%r128, [indexed_moe_forward_q2k_q8_1_param_4];
	cvt.u64.u32 	%rd16, %r4;
	mul.lo.s32 	%r28, %r17, %r128;
	cvt.s64.s32 	%rd17, %r28;
	shr.u64 	%rd18, %rd17, 8;
	mul.lo.s64 	%rd19, %rd18, %rd16;
	mul.lo.s64 	%rd20, %rd19, 84;
	shl.b32 	%r29, %r6, 2;
	and.b32  	%r30, %r29, 60;
	cvt.u64.u32 	%rd21, %r30;
	add.s64 	%rd22, %rd20, %rd21;
	add.s64 	%rd23, %rd22, %rd1;
	add.s64 	%rd4, %rd23, 16;
	mad.lo.s32 	%r130, %r9, %r8, %r131;
	cvt.u64.u32 	%rd24, %r7;
	shr.u64 	%rd25, %rd24, 4;
	mul.lo.s64 	%rd26, %rd25, 288;
	cvt.s64.s32 	%rd27, %r3;
	cvt.s64.s32 	%rd28, %r18;
	shr.u64 	%rd29, %rd28, 5;
	mul.lo.s64 	%rd30, %rd29, %rd27;
	mad.lo.s64 	%rd31, %rd30, 36, %rd26;
	shr.u32 	%r31, %r6, 3;
	and.b32  	%r32, %r31, 1;
	mul.wide.u32 	%rd32, %r32, 144;
	add.s64 	%rd33, %rd31, %rd32;
	add.s64 	%rd34, %rd33, %rd2;
	add.s64 	%rd49, %rd34, 72;
	add.s64 	%rd6, %rd1, %rd20;
	mov.f32 	%f48, 0f00000000;
$L__BB1_4:
	shr.u32 	%r71, %r6, 2;
	and.b32  	%r72, %r71, 1;
	and.b32  	%r73, %r6, 8;
	or.b32  	%r74, %r72, %r73;
	cvt.u64.u32 	%rd35, %r74;
	mul.wide.s32 	%rd36, %r130, 84;
	add.s64 	%rd37, %rd4, %rd36;
	add.s64 	%rd38, %rd6, %rd36;
	ld.global.nc.u32 	%r75, [%rd37];
	and.b32  	%r77, %r29, 28;
	cvt.u64.u32 	%rd39, %r77;
	add.s64 	%rd40, %rd39, %rd49;
	ld.global.nc.u32 	%r39, [%rd40+-68];
	ld.global.nc.u32 	%r33, [%rd49+-72];
	// begin inline asm
	{.reg .f16 low,high;
  mov.b32 {low,high},%r33;
  cvt.f32.f16 %f7, low;}

	// end inline asm
	ld.global.nc.u32 	%r47, [%rd40+-32];
	ld.global.nc.u32 	%r34, [%rd49+-36];
	// begin inline asm
	{.reg .f16 low,high;
  mov.b32 {low,high},%r34;
  cvt.f32.f16 %f8, low;}

	// end inline asm
	ld.global.nc.u32 	%r55, [%rd40+4];
	ld.global.nc.u32 	%r35, [%rd49];
	// begin inline asm
	{.reg .f16 low,high;
  mov.b32 {low,high},%r35;
  cvt.f32.f16 %f9, low;}

	// end inline asm
	ld.global.nc.u32 	%r63, [%rd40+40];
	ld.global.nc.u32 	%r36, [%rd49+36];
	// begin inline asm
	{.reg .f16 low,high;
  mov.b32 {low,high},%r36;
  cvt.f32.f16 %f10, low;}

	// end inline asm
	add.s64 	%rd41, %rd38, %rd35;
	ld.global.nc.u8 	%rs1, [%rd41];
	cvt.u32.u8 	%r78, %rs1;
	and.b32  	%r38, %r75, 50529027;
	mov.b32 	%r68, 0;
	// begin inline asm
	dp4a.s32.s32 %r37, %r38, %r39, %r68;
	// end inline asm
	and.b32  	%r79, %r78, 15;
	mul.lo.s32 	%r80, %r37, %r79;
	cvt.rn.f32.s32 	%f13, %r80;
	fma.rn.f32 	%f14, %f7, %f13, 0f00000000;
	shr.u32 	%r81, %r78, 4;
	shl.b32 	%r82, %r81, 8;
	or.b32  	%r83, %r82, %r81;
	shl.b32 	%r84, %r83, 16;
	or.b32  	%r42, %r84, %r83;
	// begin inline asm
	dp4a.s32.s32 %r41, %r42, %r39, %r68;
	// end inline asm
	cvt.rn.f32.s32 	%f15, %r41;
	fma.rn.f32 	%f16, %f7, %f15, 0f00000000;
	ld.global.nc.u8 	%rs2, [%rd41+2];
	cvt.u32.u8 	%r85, %rs2;
	shr.u32 	%r86, %r75, 2;
	and.b32  	%r46, %r86, 50529027;
	// begin inline asm
	dp4a.s32.s32 %r45, %r46, %r47, %r68;
	// end inline asm
	and.b32  	%r87, %r85, 15;
	mul.lo.s32 	%r88, %r45, %r87;
	cvt.rn.f32.s32 	%f17, %r88;
	fma.rn.f32 	%f18, %f8, %f17, %f14;
	shr.u32 	%r89, %r85, 4;
	shl.b32 	%r90, %r89, 8;
	or.b32  	%r91, %r90, %r89;
	shl.b32 	%r92, %r91, 16;
	or.b32  	%r50, %r92, %r91;
	// begin inline asm
	dp4a.s32.s32 %r49, %r50, %r47, %r68;
	// end inline asm
	cvt.rn.f32.s32 	%f19, %r49;
	fma.rn.f32 	%f20, %f8, %f19, %f16;
	ld.global.nc.u8 	%rs3, [%rd41+4];
	cvt.u32.u8 	%r93, %rs3;
	shr.u32 	%r94, %r75, 4;
	and.b32  	%r54, %r94, 50529027;
	// begin inline asm
	dp4a.s32.s32 %r53, %r54, %r55, %r68;
	// end inline asm
	and.b32  	%r95, %r93, 15;
	mul.lo.s32 	%r96, %r53, %r95;
	cvt.rn.f32.s32 	%f21, %r96;
	fma.rn.f32 	%f22, %f9, %f21, %f18;
	shr.u32 	%r97, %r93, 4;
	shl.b32 	%r98, %r97, 8;
	or.b32  	%r99, %r98, %r97;
	shl.b32 	%r100, %r99, 16;
	or.b32  	%r58, %r100, %r99;
	// begin inline asm
	dp4a.s32.s32 %r57, %r58, %r55, %r68;
	// end inline asm
	cvt.rn.f32.s32 	%f23, %r57;
	fma.rn.f32 	%f24, %f9, %f23, %f20;
	ld.global.nc.u8 	%rs4, [%rd41+6];
	cvt.u32.u8 	%r101, %rs4;
	shr.u32 	%r102, %r75, 6;
	and.b32  	%r62, %r102, 50529027;
	// begin inline asm
	dp4a.s32.s32 %r61, %r62, %r63, %r68;
	// end inline asm
	and.b32  	%r103, %r101, 15;
	mul.lo.s32 	%r104, %r61, %r103;
	cvt.rn.f32.s32 	%f25, %r104;
	fma.rn.f32 	%f26, %f10, %f25, %f22;
	shr.u32 	%r105, %r101, 4;
	shl.b32 	%r106, %r105, 8;
	or.b32  	%r107, %r106, %r105;
	shl.b32 	%r108, %r107, 16;
	or.b32  	%r66, %r108, %r107;
	// begin inline asm
	dp4a.s32.s32 %r65, %r66, %r63, %r68;
	// end inline asm
	cvt.rn.f32.s32 	%f27, %r65;
	fma.rn.f32 	%f28, %f10, %f27, %f24;
	ld.global.nc.u32 	%r70, [%rd38+80];
	// begin inline asm
	{.reg .f16 low,high;
  mov.b32 {low,high},%r70;
  cvt.f32.f16 %f11, low;}

	// end inline asm
	// begin inline asm
	{.reg .f16 low,high;
  mov.b32 {low,high},%r70;
  cvt.f32.f16 %f12, high;}

	// end inline asm
	mul.f32 	%f29, %f26, %f11;
	mul.f32 	%f30, %f28, %f12;
	sub.f32 	%f31, %f29, %f30;
	add.f32 	%f48, %f48, %f31;
	add.s32 	%r131, %r131, 8;
	add.s32 	%r130, %r130, 8;
	add.s64 	%rd49, %rd49, 2304;
	setp.lt.s32 	%p5, %r131, %r9;
	@%p5 bra 	$L__BB1_4;
$L__BB1_5:
	setp.eq.s32 	%p6, %r5, 0;
	@%p6 bra 	$L__BB1_7;
	shl.b32 	%r109, %r5, 7;
	mov.u32 	%r110, _ZZN34_INTERNAL_a352b0d6_4_k_cu_d7043af319indexed_moe_forwardILi256ELi16E10block_q2_KLi1EXadL_ZNS_17vec_dot_q2_K_q8_1EPKvPK10block_q8_1RKiEEEEvS3_S3_PKjPfiiiiiiE10tmp_shared;
	add.s32 	%r111, %r110, %r109;
	shl.b32 	%r112, %r6, 2;
	add.s32 	%r113, %r111, %r112;
	st.shared.f32 	[%r113+-128], %f48;
$L__BB1_7:
	setp.ne.s32 	%p7, %r5, 0;
	bar.sync 	0;
	@%p7 bra 	$L__BB1_10;
	shl.b32 	%r114, %r6, 2;
	mov.u32 	%r115, _ZZN34_INTERNAL_a352b0d6_4_k_cu_d7043af319indexed_moe_forwardILi256ELi16E10block_q2_KLi1EXadL_ZNS_17vec_dot_q2_K_q8_1EPKvPK10block_q8_1RKiEEEEvS3_S3_PKjPfiiiiiiE10tmp_shared;
	add.s32 	%r116, %r115, %r114;
	ld.shared.f32 	%f32, [%r116];
	add.f32 	%f33, %f48, %f32;
	ld.shared.f32 	%f34, [%r116+128];
	add.f32 	%f35, %f33, %f34;
	ld.shared.f32 	%f36, [%r116+256];
	add.f32 	%f37, %f35, %f36;
	mov.b32 	%r117, %f37;
	shfl.sync.bfly.b32	%r118|%p8, %r117, 16, 31, -1;
	mov.b32 	%f38, %r118;
	add.f32 	%f39, %f37, %f38;
	mov.b32 	%r119, %f39;
	shfl.sync.bfly.b32	%r120|%p9, %r119, 8, 31, -1;
	mov.b32 	%f40, %r120;
	add.f32 	%f41, %f39, %f40;
	mov.b32 	%r121, %f41;
	shfl.sync.bfly.b32	%r122|%p10, %r121, 4, 31, -1;
	mov.b32 	%f42, %r122;
	add.f32 	%f43, %f41, %f42;
	mov.b32 	%r123, %f43;
	shfl.sync.bfly.b32	%r124|%p11, %r123, 2, 31, -1;
	mov.b32 	%f44, %r124;
	add.f32 	%f45, %f43, %f44;
	mov.b32 	%r125, %f45;
	shfl.sync.bfly.b32	%r126|%p12, %r125, 1, 31, -1;
	mov.b32 	%f46, %r126;
	add.f32 	%f4, %f45, %f46;
	setp.ne.s32 	%p13, %r6, 0;
	@%p13 bra 	$L__BB1_10;
	ld.param.u32 	%r129, [indexed_moe_forward_q2k_q8_1_param_4];
	ld.param.u64 	%rd48, [indexed_moe_forward_q2k_q8_1_param_3];
	cvt.u64.u32 	%rd42, %r8;
	cvt.s64.s32 	%rd43, %r129;
	mad.lo.s64 	%rd44, %rd43, %rd3, %rd42;
	cvta.to.global.u64 	%rd45, %rd48;
	shl.b64 	%rd46, %rd44, 2;
	add.s64 	%rd47, %rd45, %rd46;
	st.global.f32 	[%rd47], %f4;
$L__BB1_10:
	ret;

}
	// .globl	indexed_moe_forward_q3k_q8_1
.visible .entry indexed_moe_forward_q3k_q8_1(
	.param .u64 .ptr .align 1 indexed_moe_forward_q3k_q8_1_param_0,
	.param .u64 .ptr .align 1 indexed_moe_forward_q3k_q8_1_param_1,
	.param .u64 .ptr .align 1 indexed_moe_forward_q3k_q8_1_param_2,
	.param .u64 .ptr .align 1 indexed_moe_forward_q3k_q8_1_param_3,
	.param .u32 indexed_moe_forward_q3k_q8_1_param_4,
	.param .u32 indexed_moe_forward_q3k_q8_1_param_5,
	.param .u32 indexed_moe_forward_q3k_q8_1_param_6,
	.param .u32 indexed_moe_forward_q3k_q8_1_param_7,
	.param .u32 indexed_moe_forward_q3k_q8_1_param_8,
	.param .u32 indexed_moe_forward_q3k_q8_1_param_9
)
{
	.reg .pred 	%p<14>;
	.reg .b16 	%rs<14>;
	.reg .b32 	%r<201>;
	.reg .b32 	%f<37>;
	.reg .b64 	%rd<48>;
	// demoted variable
	.shared .align 4 .b8 _ZZN34_INTERNAL_a352b0d6_4_k_cu_d7043af319indexed_moe_forwardILi256ELi16E10block_q3_KLi1EXadL_ZNS_17vec_dot_q3_K_q8_1EPKvPK10block_q8_1RKiEEEEvS3_S3_PKjPfiiiiiiE10tmp_shared[384];
	ld.param.u64 	%rd11, [indexed_moe_forward_q3k_q8_1_param_0];
	ld.param.u64 	%rd12, [indexed_moe_forward_q3k_q8_1_param_1];
	ld.param.u64 	%rd13, [indexed_moe_forward_q3k_q8_1_param_2];
	ld.param.u64 	%rd14, [indexed_moe_forward_q3k_q8_1_param_3];
	ld.param.u32 	%r22, [indexed_moe_forward_q3k_q8_1_param_4];
	ld.param.u32 	%r23, [indexed_moe_forward_q3k_q8_1_param_5];
	ld.param.u32 	%r24, [indexed_moe_forward_q3k_q8_1_param_8];
	ld.param.u32 	%r25, [indexed_moe_forward_q3k_q8_1_param_9];
	mov.u32 	%r1, %ctaid.y;
	mov.u32 	%r26, %ctaid.z;
	mov.u32 	%r27, %nctaid.z;
	mad.lo.s32 	%r2, %r1, %r27, %r26;
	mov.u32 	%r28, %nctaid.y;
	mul.lo.s32 	%r29, %r28, %r27;
	setp.ge.u32 	%p1, %r2, %r29;
	@%p1 bra 	$L__BB2_10;
	cvta.to.global.u64 	%rd15, %rd13;
	cvta.to.global.u64 	%rd1, %rd11;
	cvta.to.global.u64 	%rd2, %rd12;
	setp.eq.s32 	%p2, %r25, 1;
	selp.b32 	%r3, %r1, %r2, %p2;
	cvt.s64.s32 	%rd3, %r2;
	mul.wide.s32 	%rd16, %r2, 4;
	add.s64 	%rd17, %rd15, %rd16;
	ld.global.nc.u32 	%r4, [%rd17];
	mov.u32 	%r5, %tid.y;
	shl.b32 	%r30, %r5, 5;
	mov.u32 	%r6, %tid.x;
	add.s32 	%r7, %r30, %r6;
	mov.u32 	%r8, %ctaid.x;
	setp.ge.s32 	%p3, %r8, %r22;
	@%p3 bra 	$L__BB2_10;
	shr.s32 	%r31, %r23, 31;
	shr.u32 	%r32, %r31, 24;
	add.s32 	%r33, %r23, %r32;
	shr.s32 	%r9, %r33, 8;
	shr.u32 	%r200, %r7, 4;
	setp.ge.s32 	%p4, %r200, %r9;
	mov.f32 	%f36, 0f00000000;
	@%p4 bra 	$L__BB2_5;
	shr.u32 	%r34, %r6, 1;
	and.b32  	%r11, %r34, 4;
	and.b32  	%r35, %r6, 8;
	shr.u32 	%r36, %r6, 2;
	and.b32  	%r37, %r36, 1;
	shl.b32 	%r38, %r6, 2;
	and.b32  	%r39, %r38, 60;
	cvt.u64.u32 	%rd18, %r39;
	and.b32  	%r40, %r38, 28;
	cvt.u64.u32 	%rd4, %r40;
	cvt.u16.u32 	%rs1, %r35;
	shr.u16 	%rs2, %rs1, 1;
	cvt.u32.u16 	%r12, %rs2;
	cvt.u64.u32 	%rd19, %r37;
	or.b32  	%r41, %r35, 4;
	shr.u32 	%r14, %r41, 1;
	or.b32  	%r42, %r35, 6;
	shr.u32 	%r43, %r42, 1;
	and.b32  	%r15, %r43, 4;
	and.b32  	%r16, %r43, 6;
	cvt.u64.u32 	%rd20, %r7;
	shr.u64 	%rd21, %rd20, 4;
	mul.lo.s64 	%rd22, %rd21, 288;
	cvt.s64.s32 	%rd23, %r3;
	cvt.s64.s32 	%rd24, %r24;
	shr.u64 	%rd25, %rd24, 5;
	mul.lo.s64 	%rd26, %rd25, %rd23;
	mad.lo.s64 	%rd27, %rd26, 36, %rd22;
	shr.u32 	%r44, %r6, 3;
	and.b32  	%r45, %r44, 1;
	mul.wide.u32 	%rd28, %r45, 144;
	add.s64 	%rd29, %rd27, %rd28;
	add.s64 	%rd30, %rd29, %rd2;
	add.s64 	%rd47, %rd30, 72;
	cvt.u64.u32 	%rd31, %r4;
	mul.lo.s32 	%r46, %r23, %r22;
	cvt.s64.s32 	%rd32, %r46;
	shr.u64 	%rd33, %rd32, 8;
	mul.lo.s64 	%rd34, %rd33, %rd31;
	mad.lo.s64 	%rd6, %rd34, 110, %rd1;
	mad.lo.s32 	%r199, %r9, %r8, %r200;
	add.s64 	%rd7, %rd18, 34;
	or.b64  	%rd8, %rd19, 96;
	mov.f32 	%f36, 0f00000000;
$L__BB2_4:
	mul.wide.s32 	%rd35, %r199, 110;
	add.s64 	%rd36, %rd6, %rd35;
	ld.global.nc.u16 	%rs3, [%rd36+108];
	// begin inline asm
	{  cvt.f32.f16 %f7, %rs3;}

	// end inline asm
	add.s64 	%rd37, %rd36, %rd7;
	ld.global.nc.u16 	%rs4, [%rd37+-2];
	cvt.u32.u16 	%r83, %rs4;
	ld.global.nc.u16 	%rs5, [%rd37];
	cvt.u32.u16 	%r84, %rs5;
	shl.b32 	%r85, %r84, 16;
	or.b32  	%r86, %r85, %r83;
	add.s64 	%rd38, %rd36, %rd4;
	ld.global.nc.u16 	%rs6, [%rd38];
	cvt.u32.u16 	%r87, %rs6;
	ld.global.nc.u16 	%rs7, [%rd38+2];
	cvt.u32.u16 	%r88, %rs7;
	shl.b32 	%r89, %r88, 16;
	or.b32  	%r90, %r89, %r87;
	shr.s32 	%r91, %r90, %r11;
	add.s64 	%rd39, %rd4, %rd47;
	ld.global.nc.u32 	%r57, [%rd39+-68];
	ld.global.nc.u32 	%r47, [%rd47+-72];
	// begin inline asm
	{.reg .f16 low,high;
  mov.b32 {low,high},%r47;
  cvt.f32.f16 %f8, low;}

	// end inline asm
	ld.global.nc.u32 	%r65, [%rd39+-32];
	ld.global.nc.u32 	%r48, [%rd47+-36];
	// begin inline asm
	{.reg .f16 low,high;
  mov.b32 {low,high},%r48;
  cvt.f32.f16 %f9, low;}

	// end inline asm
	ld.global.nc.u32 	%r73, [%rd39+4];
	ld.global.nc.u32 	%r49, [%rd47];
	// begin inline asm
	{.reg .f16 low,high;
  mov.b32 {low,high},%r49;
  cvt.f32.f16 %f10, low;}

	// end inline asm
	ld.global.nc.u32 	%r81, [%rd39+40];
	ld.global.nc.u32 	%r50, [%rd47+36];
	// begin inline asm
	{.reg .f16 low,high;
  mov.b32 {low,high},%r50;
  cvt.f32.f16 %f11, low;}

	// end inline asm
	add.s64 	%rd40, %rd36, %rd8;
	ld.global.nc.u8 	%rs8, [%rd40];
	cvt.u32.u8 	%r92, %rs8;
	shr.u32 	%r93, %r92, %r12;
	and.b32  	%r94, %r93, 15;
	ld.global.nc.u8 	%rs9, [%rd40+8];
	cvt.u32.u8 	%r95, %rs9;
	shr.u32 	%r96, %r95, %r12;
	shl.b32 	%r97, %r96, 4;
	and.b32  	%r98, %r97, 48;
	or.b32  	%r99, %r94, %r98;
	add.s32 	%r100, %r99, -32;
	and.b32  	%r53, %r86, 50529027;
	not.b32 	%r101, %r91;
	shl.b32 	%r102, %r91, 2;
	not.b32 	%r103, %r102;
	and.b32  	%r104, %r103, 67372036;
	or.b32  	%r105, %r104, %r53;
	sub.s32 	%r106, %r53, %r104;
	add.s32 	%r107, %r106, -2139062144;
	xor.b32  	%r108, %r107, -2139062144;
	xor.b32  	%r109, %r107, %r53;
	and.b32  	%r51, %r109, %r105;
	// begin inline asm
	prmt.b32 %r51, %r51, 0, 0xba98;
	// end inline asm
	// begin inline asm
	prmt.b32 %r53, %r53, 0, 0xba98;
	// end inline asm
	xor.b32  	%r110, %r53, 2139062143;
	not.b32 	%r111, %r51;
	and.b32  	%r112, %r108, %r111;
	and.b32  	%r113, %r110, %r51;
	or.b32  	%r56, %r113, %r112;
	mov.b32 	%r82, 0;
	// begin inline asm
	dp4a.s32.s32 %r55, %r56, %r57, %r82;
	// end inline asm
	mul.lo.s32 	%r114, %r55, %r100;
	cvt.rn.f32.s32 	%f12, %r114;
	fma.rn.f32 	%f13, %f8, %f12, 0f00000000;
	ld.global.nc.u8 	%rs10, [%rd40+2];
	cvt.u32.u8 	%r115, %rs10;
	shr.u32 	%r116, %r115, %r12;
	and.b32  	%r117, %r116, 15;
	ld.global.nc.u8 	%rs11, [%rd40+10];
	cvt.u32.u8 	%r118, %rs11;
	shr.u32 	%r119, %r118, %r12;
	shl.b32 	%r120, %r119, 4;
	and.b32  	%r121, %r120, 48;
	or.b32  	%r122, %r117, %r121;
	add.s32 	%r123, %r122, -32;
	shr.u32 	%r124, %r86, 2;
	and.b32  	%r61, %r124, 50529027;
	shr.u32 	%r125, %r91, 1;
	not.b32 	%r126, %r125;
	shl.b32 	%r127, %r91, 1;
	not.b32 	%r128, %r127;
	and.b32  	%r129, %r128, 67372036;
	or.b32  	%r130, %r129, %r61;
	sub.s32 	%r131, %r61, %r129;
	add.s32 	%r132, %r131, -2139062144;
	xor.b32  	%r133, %r132, -2139062144;
	xor.b32  	%r134, %r132, %r61;
	and.b32  	%r59, %r134, %r130;
	// begin inline asm
	prmt.b32 %r59, %r59, 0, 0xba98;
	// end inline asm
	// begin inline asm
	prmt.b32 %r61, %r61, 0, 0xba98;
	// end inline asm
	xor.b32  	%r135, %r61, 2139062143;
	not.b32 	%r136, %r59;
	and.b32  	%r137, %r133, %r136;
	and.b32  	%r138, %r135, %r59;
	or.b32  	%r64, %r138, %r137;
	// begin inline asm
	dp4a.s32.s32 %r63, %r64, %r65, %r82;
	// end inline asm
	mul.lo.s32 	%r139, %r63, %r123;
	cvt.rn.f32.s32 	%f14, %r139;
	fma.rn.f32 	%f15, %f9, %f14, %f13;
	ld.global.nc.u8 	%rs12, [%rd40+4];
	cvt.u32.u8 	%r140, %rs12;
	and.b32  	%r141, %r14, 4;
	shr.u32 	%r142, %r140, %r141;
	and.b32  	%r143, %r142, 15;
	shr.u32 	%r144, %r95, %r14;
	shl.b32 	%r145, %r144, 4;
	and.b32  	%r146, %r145, 48;
	or.b32  	%r147, %r143, %r146;
	add.s32 	%r148, %r147, -32;
	shr.u32 	%r149, %r86, 4;
	and.b32  	%r69, %r149, 50529027;
	and.b32  	%r150, %r101, 67372036;
	or.b32  	%r151, %r150, %r69;
	sub.s32 	%r152, %r69, %r150;
	add.s32 	%r153, %r152, -2139062144;
	xor.b32  	%r154, %r153, -2139062144;
	xor.b32  	%r155, %r153, %r69;
	and.b32  	%r67, %r155, %r151;
	// begin inline asm
	prmt.b32 %r67, %r67, 0, 0xba98;
	// end inline asm
	// begin inline asm
	prmt.b32 %r69, %r69, 0, 0xba98;
	// end inline asm
	xor.b32  	%r156, %r69, 2139062143;
	not.b32 	%r157, %r67;
	and.b32  	%r158, %r154, %r157;
	and.b32  	%r159, %r156, %r67;
	or.b32  	%r72, %r159, %r158;
	// begin inline asm
	dp4a.s32.s32 %r71, %r72, %r73, %r82;
	// end inline asm
	mul.lo.s32 	%r160, %r71, %r148;
	cvt.rn.f32.s32 	%f16, %r160;
	fma.rn.f32 	%f17, %f10, %f16, %f15;
	ld.global.nc.u8 	%rs13, [%rd40+6];
	cvt.u32.u8 	%r161, %rs13;
	shr.u32 	%r162, %r161, %r15;
	and.b32  	%r163, %r162, 15;
	shr.u32 	%r164, %r118, %r16;
	shl.b32 	%r165, %r164, 4;
	and.b32  	%r166, %r165, 48;
	or.b32  	%r167, %r163, %r166;
	add.s32 	%r168, %r167, -32;
	shr.u32 	%r169, %r86, 6;
	and.b32  	%r77, %r169, 50529027;
	and.b32  	%r170, %r126, 67372036;
	or.b32  	%r171, %r170, %r77;
	sub.s32 	%r172, %r77, %r170;
	add.s32 	%r173, %r172, -2139062144;
	xor.b32  	%r174, %r173, -2139062144;
	xor.b32  	%r175, %r173, %r77;
	and.b32  	%r75, %r175, %r171;
	// begin inline asm
	prmt.b32 %r75, %r75, 0, 0xba98;
	// end inline asm
	// begin inline asm
	prmt.b32 %r77, %r77, 0, 0xba98;
	// end inline asm
	xor.b32  	%r176, %r77, 2139062143;
	not.b32 	%r177, %r75;
	and.b32  	%r178, %r174, %r177;
	and.b32  	%r179, %r176, %r75;
	or.b32  	%r80, %r179, %r178;
	// begin inline asm
	dp4a.s32.s32 %r79, %r80, %r81, %r82;
	// end inline asm
	mul.lo.s32 	%r180, %r79, %r168;
	cvt.rn.f32.s32 	%f18, %r180;
	fma.rn.f32 	%f19, %f11, %f18, %f17;
	fma.rn.f32 	%f36, %f7, %f19, %f36;
	add.s32 	%r200, %r200, 8;
	add.s64 	%rd47, %rd47, 2304;
	add.s32 	%r199, %r199, 8;
	setp.lt.s32 	%p5, %r200, %r9;
	@%p5 bra 	$L__BB2_4;
$L__BB2_5:
	setp.eq.s32 	%p6, %r5, 0;
	@%p6 bra 	$L__BB2_7;
	shl.b32 	%r181, %r5, 7;
	mov.u32 	%r182, _ZZN34_INTERNAL_a352b0d6_4_k_cu_d7043af319indexed_moe_forwardILi256ELi16E10block_q3_KLi1EXadL_ZNS_17vec_dot_q3_K_q8_1EPKvPK10block_q8_1RKiEEEEvS3_S3_PKjPfiiiiiiE10tmp_shared;
	add.s32 	%r183, %r182, %r181;
	shl.b32 	%r184, %r6, 2;
	add.s32 	%r185, %r183, %r184;
	st.shared.f32 	[%r185+-128], %f36;
$L__BB2_7:
	setp.ne.s32 	%p7, %r5, 0;
	bar.sync 	0;
	@%p7 bra 	$L__BB2_10;
	shl.b32 	%r186, %r6, 2;
	mov.u32 	%r187, _ZZN34_INTERNAL_a352b0d6_4_k_cu_d7043af319indexed_moe_forwardILi256ELi16E10block_q3_KLi1EXadL_ZNS_17vec_dot_q3_K_q8_1EPKvPK10block_q8_1RKiEEEEvS3_S3_PKjPfiiiiiiE10tmp_shared;
	add.s32 	%r188, %r187, %r186;
	ld.shared.f32 	%f20, [%r188];
	add.f32 	%f21, %f36, %f20;
	ld.shared.f32 	%f22, [%r188+128];
	add.f32 	%f23, %f21, %f22;
	ld.shared.f32 	%f24, [%r188+256];
	add.f32 	%f25, %f23, %f24;
	mov.b32 	%r189, %f25;
	shfl.sync.bfly.b32	%r190|%p8, %r189, 16, 31, -1;
	mov.b32 	%f26, %r190;
	add.f32 	%f27, %f25, %f26;
	mov.b32 	%r191, %f27;
	shfl.sync.bfly.b32	%r192|%p9, %r191, 8, 31, -1;
	mov.b32 	%f28, %r192;
	add.f32 	%f29, %f27, %f28;
	mov.b32 	%r193, %f29;
	shfl.sync.bfly.b32	%r194|%p10, %r193, 4, 31, -1;
	mov.b32 	%f30, %r194;
	add.f32 	%f31, %f29, %f30;
	mov.b32 	%r195, %f31;
	shfl.sync.bfly.b32	%r196|%p11, %r195, 2, 31, -1;
	mov.b32 	%f32, %r196;
	add.f32 	%f33, %f31, %f32;
	mov.b32 	%r197, %f33;
	shfl.sync.bfly.b32	%r198|%p12, %r197, 1, 31, -1;
	mov.b32 	%f34, %r198;
	add.f32 	%f4, %f33, %f34;
	setp.ne.s32 	%p13, %r6, 0;
	@%p13 bra 	$L__BB2_10;
	cvt.u64.u32 	%rd41, %r8;
	cvt.s64.s32 	%rd42, %r22;
	mad.lo.s64 	%rd43, %rd42, %rd3, %rd41;
	cvta.to.global.u64 	%rd44, %rd14;
	shl.b64 	%rd45, %rd43, 2;
	add.s64 	%rd46, %rd44, %rd45;
	st.global.f32 	[%rd46], %f4;
$L__BB2_10:
	ret;

}
	// .globl	indexed_moe_forward_q4k_q8_1
.visible .entry indexed_moe_forward_q4k_q8_1(
	.param .u64 .ptr .align 1 indexed_moe_forward_q4k_q8_1_param_0,
	.param .u64 .ptr .align 1 indexed_moe_forward_q4k_q8_1_param_1,
	.param .u64 .ptr .align 1 indexed_moe_forward_q4k_q8_1_param_2,
	.param .u64 .ptr .align 1 indexed_moe_forward_q4k_q8_1_param_3,
	.param .u32 indexed_moe_forward_q4k_q8_1_param_4,
	.param .u32 indexed_moe_forward_q4k_q8_1_param_5,
	.param .u32 indexed_moe_forward_q4k_q8_1_param_6,
	.param .u32 indexed_moe_forward_q4k_q8_1_param_7,
	.param .u32 indexed_moe_forward_q4k_q8_1_param_8,
	.param .u32 indexed_moe_forward_q4k_q8_1_param_9
)
{
	.reg .pred 	%p<19>;
	.reg .b16 	%rs<67>;
	.reg .b32 	%r<226>;
	.reg .b32 	%f<76>;
	.reg .b64 	%rd<66>;
	// demoted variable
	.shared .align 4 .b8 _ZZN34_INTERNAL_a352b0d6_4_k_cu_d7043af319indexed_moe_forwardILi256ELi32E10block_q4_KLi2EXadL_ZNS_17vec_dot_q4_K_q8_1EPKvPK10block_q8_1RKiEEEEvS3_S3_PKjPfiiiiiiE10tmp_shared[384];
	ld.param.u64 	%rd15, [indexed_moe_forward_q4k_q8_1_param_0];
	ld.param.u64 	%rd16, [indexed_moe_forward_q4k_q8_1_param_1];
	ld.param.u64 	%rd17, [indexed_moe_forward_q4k_q8_1_param_2];
	ld.param.u32 	%r27, [indexed_moe_forward_q4k_q8_1_param_5];
	ld.param.u32 	%r28, [indexed_moe_forward_q4k_q8_1_param_8];
	ld.param.u32 	%r29, [indexed_moe_forward_q4k_q8_1_param_9];
	mov.u32 	%r1, %ctaid.y;
	mov.u32 	%r30, %ctaid.z;
	mov.u32 	%r31, %nctaid.z;
	mad.lo.s32 	%r2, %r1, %r31, %r30;
	mov.u32 	%r32, %nctaid.y;
	mul.lo.s32 	%r33, %r32, %r31;
	setp.ge.u32 	%p1, %r2, %r33;
	@%p1 bra 	$L__BB3_22;
	ld.param.u32 	%r221, [indexed_moe_forward_q4k_q8_1_param_4];
	cvta.to.global.u64 	%rd19, %rd17;
	cvta.to.global.u64 	%rd1, %rd15;
	cvta.to.global.u64 	%rd20, %rd16;
	setp.eq.s32 	%p2, %r29, 1;
	selp.b32 	%r34, %r1, %r2, %p2;
	cvt.s64.s32 	%rd2, %r2;
	mul.wide.s32 	%rd21, %r2, 4;
	add.s64 	%rd22, %rd19, %rd21;
	ld.global.nc.u32 	%r35, [%rd22];
	cvt.u64.u32 	%rd23, %r35;
	mul.lo.s32 	%r36, %r27, %r221;
	cvt.s64.s32 	%rd24, %r36;
	shr.u64 	%rd25, %rd24, 8;
	mul.lo.s64 	%rd26, %rd25, %rd23;
	cvt.s64.s32 	%rd27, %r28;
	shr.u64 	%rd28, %rd27, 5;
	cvt.s64.s32 	%rd29, %r34;
	mul.lo.s64 	%rd30, %rd28, %rd29;
	mad.lo.s64 	%rd65, %rd30, 36, %rd20;
	mul.lo.s64 	%rd4, %rd26, 144;
	mov.u32 	%r3, %tid.y;
	mov.u32 	%r4, %tid.x;
	mov.u32 	%r5, %ctaid.x;
	setp.ge.s32 	%p3, %r5, %r221;
	@%p3 bra 	$L__BB3_22;
	shr.s32 	%r37, %r27, 31;
	shr.u32 	%r38, %r37, 24;
	add.s32 	%r39, %r27, %r38;
	shr.s32 	%r6, %r39, 8;
	shl.b32 	%r40, %r3, 5;
	add.s32 	%r41, %r40, %r4;
	shr.u32 	%r225, %r41, 4;
	setp.ge.s32 	%p4, %r225, %r6;
	mov.f32 	%f75, 0f00000000;
	@%p4 bra 	$L__BB3_17;
	add.s64 	%rd5, %rd1, %rd4;
	shl.b32 	%r42, %r4, 1;
	and.b32  	%r8, %r42, 30;
	mul.lo.s32 	%r9, %r6, %r5;
	shr.u32 	%r10, %r8, 3;
	shl.b32 	%r43, %r10, 5;
	shl.b32 	%r44, %r4, 2;
	and.b32  	%r45, %r44, 12;
	or.b32  	%r11, %r45, %r43;
	not.b32 	%r46, %r225;
	add.s32 	%r12, %r6, %r46;
	and.b32  	%r47, %r12, 8;
	setp.ne.s32 	%p5, %r47, 0;
	mov.f32 	%f75, 0f00000000;
	@%p5 bra 	$L__BB3_8;
	setp.lt.u32 	%p6, %r8, 16;
	cvt.u64.u32 	%rd31, %r11;
	add.s32 	%r48, %r225, %r9;
	mul.wide.u32 	%rd32, %r48, 144;
	add.s64 	%rd6, %rd5, %rd32;
	add.s64 	%rd33, %rd6, %rd31;
	ld.global.nc.u32 	%r13, [%rd33+16];
	ld.global.nc.u32 	%r14, [%rd33+32];
	@%p6 bra 	$L__BB3_6;
	mul.wide.u32 	%rd34, %r10, 2;
	add.s64 	%rd35, %rd6, %rd34;
	ld.global.nc.u16 	%rs19, [%rd35+8];
	and.b16  	%rs20, %rs19, 3855;
	ld.global.nc.u16 	%rs21, [%rd35];
	shr.u16 	%rs22, %rs21, 2;
	and.b16  	%rs23, %rs22, 12336;
	or.b16  	%rs62, %rs23, %rs20;
	shr.u16 	%rs24, %rs19, 4;
	and.b16  	%rs25, %rs24, 3855;
	ld.global.nc.u16 	%rs26, [%rd35+4];
	shr.u16 	%rs27, %rs26, 2;
	and.b16  	%rs28, %rs27, 12336;
	or.b16  	%rs61, %rs28, %rs25;
	bra.uni 	$L__BB3_7;
$L__BB3_6:
	mul.wide.u32 	%rd36, %r10, 2;
	add.s64 	%rd37, %rd6, %rd36;
	ld.global.nc.u16 	%rs29, [%rd37+4];
	and.b16  	%rs62, %rs29, 16191;
	ld.global.nc.u16 	%rs30, [%rd37+8];
	and.b16  	%rs61, %rs30, 16191;
$L__BB3_7:
	shl.b32 	%r85, %r225, 3;
	shl.b32 	%r86, %r10, 1;
	or.b32  	%r87, %r86, %r85;
	mul.wide.u32 	%rd38, %r87, 36;
	add.s64 	%rd39, %rd65, %rd38;
	ld.global.nc.u32 	%r49, [%rd39];
	// begin inline asm
	{.reg .f16 low,high;
  mov.b32 {low,high},%r49;
  cvt.f32.f16 %f12, low;}

	// end inline asm
	shl.b32 	%r88, %r4, 2;
	cvt.u64.u32 	%rd40, %r88;
	and.b64  	%rd41, %rd40, 12;
	add.s64 	%rd42, %rd39, %rd41;
	ld.global.nc.u32 	%r53, [%rd42+4];
	ld.global.nc.u32 	%r57, [%rd42+20];
	ld.global.nc.u32 	%r50, [%rd39+36];
	// begin inline asm
	{.reg .f16 low,high;
  mov.b32 {low,high},%r50;
  cvt.f32.f16 %f13, low;}

	// end inline asm
	ld.global.nc.u32 	%r69, [%rd42+40];
	ld.global.nc.u32 	%r73, [%rd42+56];
	and.b32  	%r52, %r13, 252645135;
	and.b32  	%r56, %r14, 252645135;
	mov.b32 	%r78, 0;
	// begin inline asm
	dp4a.s32.s32 %r51, %r52, %r53, %r78;
	// end inline asm
	// begin inline asm
	dp4a.s32.s32 %r55, %r56, %r57, %r51;
	// end inline asm
	mov.b32 	%r80, 16843009;
	// begin inline asm
	dp4a.s32.s32 %r59, %r80, %r53, %r78;
	// end inline asm
	// begin inline asm
	dp4a.s32.s32 %r63, %r80, %r57, %r59;
	// end inline asm
	shr.u16 	%rs31, %rs62, 8;
	cvt.u32.u16 	%r89, %rs62;
	and.b32  	%r90, %r89, 255;
	mul.lo.s32 	%r91, %r55, %r90;
	cvt.rn.f32.s32 	%f16, %r91;
	fma.rn.f32 	%f17, %f12, %f16, 0f00000000;
	shr.u16 	%rs32, %rs61, 8;
	cvt.u32.u16 	%r92, %rs61;
	and.b32  	%r93, %r92, 255;
	mul.lo.s32 	%r94, %r63, %r93;
	cvt.rn.f32.s32 	%f18, %r94;
	fma.rn.f32 	%f19, %f12, %f18, 0f00000000;
	shr.u32 	%r95, %r13, 4;
	and.b32  	%r68, %r95, 252645135;
	shr.u32 	%r96, %r14, 4;
	and.b32  	%r72, %r96, 252645135;
	// begin inline asm
	dp4a.s32.s32 %r67, %r68, %r69, %r78;
	// end inline asm
	// begin inline asm
	dp4a.s32.s32 %r71, %r72, %r73, %r67;
	// end inline asm
	// begin inline asm
	dp4a.s32.s32 %r75, %r80, %r69, %r78;
	// end inline asm
	// begin inline asm
	dp4a.s32.s32 %r79, %r80, %r73, %r75;
	// end inline asm
	cvt.u32.u16 	%r97, %rs31;
	mul.lo.s32 	%r98, %r71, %r97;
	cvt.rn.f32.s32 	%f20, %r98;
	fma.rn.f32 	%f21, %f13, %f20, %f17;
	cvt.u32.u16 	%r99, %rs32;
	mul.lo.s32 	%r100, %r79, %r99;
	cvt.rn.f32.s32 	%f22, %r100;
	fma.rn.f32 	%f23, %f13, %f22, %f19;
	ld.global.nc.u32 	%r84, [%rd6];
	// begin inline asm
	{.reg .f16 low,high;
  mov.b32 {low,high},%r84;
  cvt.f32.f16 %f14, low;}

	// end inline asm
	// begin inline asm
	{.reg .f16 low,high;
  mov.b32 {low,high},%r84;
  cvt.f32.f16 %f15, high;}

	// end inline asm
	mul.f32 	%f24, %f21, %f14;
	mul.f32 	%f25, %f23, %f15;
	sub.f32 	%f26, %f24, %f25;
	add.f32 	%f75, %f26, 0f00000000;
	add.s32 	%r225, %r225, 8;
$L__BB3_8:
	setp.lt.u32 	%p7, %r12, 8;
	@%p7 bra 	$L__BB3_17;
	shl.b32 	%r101, %r225, 3;
	shl.b32 	%r102, %r10, 1;
	or.b32  	%r103, %r101, %r102;
	mul.wide.u32 	%rd7, %r103, 36;
	add.s32 	%r104, %r103, 64;
	mul.wide.u32 	%rd8, %r104, 36;
	mul.wide.u32 	%rd43, %r10, 2;
	add.s64 	%rd44, %rd4, %rd43;
	add.s64 	%rd45, %rd44, %rd1;
	add.s64 	%rd9, %rd45, 1160;
	mad.lo.s32 	%r224, %r6, %r5, %r225;
	cvt.u64.u32 	%rd46, %r11;
$L__BB3_10:
	setp.gt.u32 	%p8, %r8, 15;
	mul.wide.s32 	%rd47, %r224, 144;
	add.s64 	%rd11, %rd9, %rd47;
	add.s64 	%rd12, %rd5, %rd47;
	add.s64 	%rd13, %rd12, %rd46;
	ld.global.nc.u32 	%r20, [%rd13+16];
	ld.global.nc.u32 	%r21, [%rd13+32];
	@%p8 bra 	$L__BB3_12;
	ld.global.nc.u16 	%rs43, [%rd11+-1156];
	and.b16  	%rs64, %rs43, 16191;
	ld.global.nc.u16 	%rs44, [%rd11+-1152];
	and.b16  	%rs63, %rs44, 16191;
	bra.uni 	$L__BB3_13;
$L__BB3_12:
	ld.global.nc.u16 	%rs33, [%rd11+-1152];
	and.b16  	%rs34, %rs33, 3855;
	ld.global.nc.u16 	%rs35, [%rd11+-1160];
	shr.u16 	%rs36, %rs35, 2;
	and.b16  	%rs37, %rs36, 12336;
	or.b16  	%rs64, %rs37, %rs34;
	shr.u16 	%rs38, %rs33, 4;
	and.b16  	%rs39, %rs38, 3855;
	ld.global.nc.u16 	%rs40, [%rd11+-1156];
	shr.u16 	%rs41, %rs40, 2;
	and.b16  	%rs42, %rs41, 12336;
	or.b16  	%rs63, %rs42, %rs39;
$L__BB3_13:
	setp.lt.u32 	%p9, %r8, 16;
	add.s64 	%rd48, %rd65, %rd7;
	ld.global.nc.u32 	%r105, [%rd48];
	// begin inline asm
	{.reg .f16 low,high;
  mov.b32 {low,high},%r105;
  cvt.f32.f16 %f27, low;}

	// end inline asm
	shl.b32 	%r141, %r4, 2;
	cvt.u64.u32 	%rd49, %r141;
	and.b64  	%rd50, %rd49, 12;
	add.s64 	%rd51, %rd7, %rd50;
	add.s64 	%rd52, %rd51, %rd65;
	ld.global.nc.u32 	%r109, [%rd52+4];
	ld.global.nc.u32 	%r113, [%rd52+20];
	ld.global.nc.u32 	%r106, [%rd48+36];
	// begin inline asm
	{.reg .f16 low,high;
  mov.b32 {low,high},%r106;
  cvt.f32.f16 %f28, low;}

	// end inline asm
	ld.global.nc.u32 	%r125, [%rd52+40];
	ld.global.nc.u32 	%r129, [%rd52+56];
	and.b32  	%r108, %r20, 252645135;
	and.b32  	%r112, %r21, 252645135;
	mov.b32 	%r134, 0;
	// begin inline asm
	dp4a.s32.s32 %r107, %r108, %r109, %r134;
	// end inline asm
	// begin inline asm
	dp4a.s32.s32 %r111, %r112, %r113, %r107;
	// end inline asm
	mov.b32 	%r136, 16843009;
	// begin inline asm
	dp4a.s32.s32 %r115, %r136, %r109, %r134;
	// end inline asm
	// begin inline asm
	dp4a.s32.s32 %r119, %r136, %r113, %r115;
	// end inline asm
	shr.u16 	%rs45, %rs64, 8;
	cvt.u32.u16 	%r142, %rs64;
	and.b32  	%r143, %r142, 255;
	mul.lo.s32 	%r144, %r111, %r143;
	cvt.rn.f32.s32 	%f31, %r144;
	fma.rn.f32 	%f32, %f27, %f31, 0f00000000;
	shr.u16 	%rs46, %rs63, 8;
	cvt.u32.u16 	%r145, %rs63;
	and.b32  	%r146, %r145, 255;
	mul.lo.s32 	%r147, %r119, %r146;
	cvt.rn.f32.s32 	%f33, %r147;
	fma.rn.f32 	%f34, %f27, %f33, 0f00000000;
	shr.u32 	%r148, %r20, 4;
	and.b32  	%r124, %r148, 252645135;
	shr.u32 	%r149, %r21, 4;
	and.b32  	%r128, %r149, 252645135;
	// begin inline asm
	dp4a.s32.s32 %r123, %r124, %r125, %r134;
	// end inline asm
	// begin inline asm
	dp4a.s32.s32 %r127, %r128, %r129, %r123;
	// end inline asm
	// begin inline asm
	dp4a.s32.s32 %r131, %r136, %r125, %r134;
	// end inline asm
	// begin inline asm
	dp4a.s32.s32 %r135, %r136, %r129, %r131;
	// end inline asm
	cvt.u32.u16 	%r150, %rs45;
	mul.lo.s32 	%r151, %r127, %r150;
	cvt.rn.f32.s32 	%f35, %r151;
	fma.rn.f32 	%f36, %f28, %f35, %f32;
	cvt.u32.u16 	%r152, %rs46;
	mul.lo.s32 	%r153, %r135, %r152;
	cvt.rn.f32.s32 	%f37, %r153;
	fma.rn.f32 	%f38, %f28, %f37, %f34;
	ld.global.nc.u32 	%r140, [%rd12];
	// begin inline asm
	{.reg .f16 low,high;
  mov.b32 {low,high},%r140;
  cvt.f32.f16 %f29, low;}

	// end inline asm
	// begin inline asm
	{.reg .f16 low,high;
  mov.b32 {low,high},%r140;
  cvt.f32.f16 %f30, high;}

	// end inline asm
	mul.f32 	%f39, %f36, %f29;
	mul.f32 	%f40, %f38, %f30;
	sub.f32 	%f41, %f39, %f40;
	add.f32 	%f5, %f75, %f41;
	ld.global.nc.u32 	%r22, [%rd13+1168];
	ld.global.nc.u32 	%r23, [%rd13+1184];
	@%p9 bra 	$L__BB3_15;
	ld.global.nc.u16 	%rs47, [%rd11];
	and.b16  	%rs48, %rs47, 3855;
	ld.global.nc.u16 	%rs49, [%rd11+-8];
	shr.u16 	%rs50, %rs49, 2;
	and.b16  	%rs51, %rs50, 12336;
	or.b16  	%rs66, %rs51, %rs48;
	shr.u16 	%rs52, %rs47, 4;
	and.b16  	%rs53, %rs52, 3855;
	ld.global.nc.u16 	%rs54, [%rd11+-4];
	shr.u16 	%rs55, %rs54, 2;
	and.b16  	%rs56, %rs55, 12336;
	or.b16  	%rs65, %rs56, %rs53;
	bra.uni 	$L__BB3_16;
$L__BB3_15:
	ld.global.nc.u16 	%rs57, [%rd11+-4];
	and.b16  	%rs66, %rs57, 16191;
	ld.global.nc.u16 	%rs58, [%rd11];
	and.b16  	%rs65, %rs58, 16191;
$L__BB3_16:
	add.s64 	%rd53, %rd65, %rd8;
	ld.global.nc.u32 	%r154, [%rd53];
	// begin inline asm
	{.reg .f16 low,high;
  mov.b32 {low,high},%r154;
  cvt.f32.f16 %f42, low;}

	// end inline asm
	shl.b32 	%r190, %r4, 2;
	cvt.u64.u32 	%rd54, %r190;
	and.b64  	%rd55, %rd54, 12;
	add.s64 	%rd56, %rd8, %rd55;
	add.s64 	%rd57, %rd56, %rd65;
	ld.global.nc.u32 	%r158, [%rd57+4];
	ld.global.nc.u32 	%r162, [%rd57+20];
	ld.global.nc.u32 	%r155, [%rd53+36];
	// begin inline asm
	{.reg .f16 low,high;
  mov.b32 {low,high},%r155;
  cvt.f32.f16 %f43, low;}

	// end inline asm
	ld.global.nc.u32 	%r174, [%rd57+40];
	ld.global.nc.u32 	%r178, [%rd57+56];
	and.b32  	%r157, %r22, 252645135;
	and.b32  	%r161, %r23, 252645135;
	mov.b32 	%r183, 0;
	// begin inline asm
	dp4a.s32.s32 %r156, %r157, %r158, %r183;
	// end inline asm
	// begin inline asm
	dp4a.s32.s32 %r160, %r161, %r162, %r156;
	// end inline asm
	mov.b32 	%r185, 16843009;
	// begin inline asm
	dp4a.s32.s32 %r164, %r185, %r158, %r183;
	// end inline asm
	// begin inline asm
	dp4a.s32.s32 %r168, %r185, %r162, %r164;
	// end inline asm
	shr.u16 	%rs59, %rs66, 8;
	cvt.u32.u16 	%r191, %rs66;
	and.b32  	%r192, %r191, 255;
	mul.lo.s32 	%r193, %r160, %r192;
	cvt.rn.f32.s32 	%f46, %r193;
	fma.rn.f32 	%f47, %f42, %f46, 0f00000000;
	shr.u16 	%rs60, %rs65, 8;
	cvt.u32.u16 	%r194, %rs65;
	and.b32  	%r195, %r194, 255;
	mul.lo.s32 	%r196, %r168, %r195;
	cvt.rn.f32.s32 	%f48, %r196;
	fma.rn.f32 	%f49, %f42, %f48, 0f00000000;
	shr.u32 	%r197, %r22, 4;
	and.b32  	%r173, %r197, 252645135;
	shr.u32 	%r198, %r23, 4;
	and.b32  	%r177, %r198, 252645135;
	// begin inline asm
	dp4a.s32.s32 %r172, %r173, %r174, %r183;
	// end inline asm
	// begin inline asm
	dp4a.s32.s32 %r176, %r177, %r178, %r172;
	// end inline asm
	// begin inline asm
	dp4a.s32.s32 %r180, %r185, %r174, %r183;
	// end inline asm
	// begin inline asm
	dp4a.s32.s32 %r184, %r185, %r178, %r180;
	// end inline asm
	cvt.u32.u16 	%r199, %rs59;
	mul.lo.s32 	%r200, %r176, %r199;
	cvt.rn.f32.s32 	%f50, %r200;
	fma.rn.f32 	%f51, %f43, %f50, %f47;
	cvt.u32.u16 	%r201, %rs60;
	mul.lo.s32 	%r202, %r184, %r201;
	cvt.rn.f32.s32 	%f52, %r202;
	fma.rn.f32 	%f53, %f43, %f52, %f49;
	ld.global.nc.u32 	%r189, [%rd12+1152];
	// begin inline asm
	{.reg .f16 low,high;
  mov.b32 {low,high},%r189;
  cvt.f32.f16 %f44, low;}

	// end inline asm
	// begin inline asm
	{.reg .f16 low,high;
  mov.b32 {low,high},%r189;
  cvt.f32.f16 %f45, high;}

	// end inline asm
	mul.f32 	%f54, %f51, %f44;
	mul.f32 	%f55, %f53, %f45;
	sub.f32 	%f56, %f54, %f55;
	add.f32 	%f75, %f5, %f56;
	add.s32 	%r225, %r225, 16;
	add.s64 	%rd65, %rd65, 4608;
	add.s32 	%r224, %r224, 16;
	setp.lt.s32 	%p10, %r225, %r6;
	@%p10 bra 	$L__BB3_10;
$L__BB3_17:
	setp.eq.s32 	%p11, %r3, 0;
	@%p11 bra 	$L__BB3_19;
	shl.b32 	%r203, %r3, 7;
	mov.u32 	%r204, _ZZN34_INTERNAL_a352b0d6_4_k_cu_d7043af319indexed_moe_forwardILi256ELi32E10block_q4_KLi2EXadL_ZNS_17vec_dot_q4_K_q8_1EPKvPK10block_q8_1RKiEEEEvS3_S3_PKjPfiiiiiiE10tmp_shared;
	add.s32 	%r205, %r204, %r203;
	shl.b32 	%r206, %r4, 2;
	add.s32 	%r207, %r205, %r206;
	st.shared.f32 	[%r207+-128], %f75;
$L__BB3_19:
	setp.ne.s32 	%p12, %r3, 0;
	bar.sync 	0;
	@%p12 bra 	$L__BB3_22;
	shl.b32 	%r208, %r4, 2;
	mov.u32 	%r209, _ZZN34_INTERNAL_a352b0d6_4_k_cu_d7043af319indexed_moe_forwardILi256ELi32E10block_q4_KLi2EXadL_ZNS_17vec_dot_q4_K_q8_1EPKvPK10block_q8_1RKiEEEEvS3_S3_PKjPfiiiiiiE10tmp_shared;
	add.s32 	%r210, %r209, %r208;
	ld.shared.f32 	%f57, [%r210];
	add.f32 	%f58, %f75, %f57;
	ld.shared.f32 	%f59, [%r210+128];
	add.f32 	%f60, %f58, %f59;
	ld.shared.f32 	%f61, [%r210+256];
	add.f32 	%f62, %f60, %f61;
	mov.b32 	%r211, %f62;
	shfl.sync.bfly.b32	%r212|%p13, %r211, 16, 31, -1;
	mov.b32 	%f63, %r212;
	add.f32 	%f64, %f62, %f63;
	mov.b32 	%r213, %f64;
	shfl.sync.bfly.b32	%r214|%p14, %r213, 8, 31, -1;
	mov.b32 	%f65, %r214;
	add.f32 	%f66, %f64, %f65;
	mov.b32 	%r215, %f66;
	shfl.sync.bfly.b32	%r216|%p15, %r215, 4, 31, -1;
	mov.b32 	%f67, %r216;
	add.f32 	%f68, %f66, %f67;
	mov.b32 	%r217, %f68;
	shfl.sync.bfly.b32	%r218|%p16, %r217, 2, 31, -1;
	mov.b32 	%f69, %r218;
	add.f32 	%f70, %f68, %f69;
	mov.b32 	%r219, %f70;
	shfl.sync.bfly.b32	%r220|%p17, %r219, 1, 31, -1;
	mov.b32 	%f71, %r220;
	add.f32 	%f8, %f70, %f71;
	setp.ne.s32 	%p18, %r4, 0;
	@%p18 bra 	$L__BB3_22;
	ld.param.u32 	%r222, [indexed_moe_forward_q4k_q8_1_param_4];
	ld.param.u64 	%rd64, [indexed_moe_forward_q4k_q8_1_param_3];
	cvt.u64.u32 	%rd58, %r5;
	cvt.s64.s32 	%rd59, %r222;
	mad.lo.s64 	%rd60, %rd59, %rd2, %rd58;
	cvta.to.global.u64 	%rd61, %rd64;
	shl.b64 	%rd62, %rd60, 2;
	add.s64 	%rd63, %rd61, %rd62;
	st.global.f32 	[%rd63], %f8;
$L__BB3_22:
	ret;

}
	// .globl	indexed_moe_forward_q5k_q8_1
.visible .entry indexed_moe_forward_q5k_q8_1(
	.param .u64 .ptr .align 1 indexed_moe_forward_q5k_q8_1_param_0,
	.param .u64 .ptr .align 1 indexed_moe_forward_q5k_q8_1_param_1,
	.param .u64 .ptr .align 1 indexed_moe_forward_q5k_q8_1_param_2,
	.param .u64 .ptr .align 1 indexed_moe_forward_q5k_q8_1_param_3,
	.param .u32 indexed_moe_forward_q5k_q8_1_param_4,
	.param .u32 indexed_moe_forward_q5k_q8_1_param_5,
	.param .u32 indexed_moe_forward_q5k_q8_1_param_6,
	.param .u32 indexed_moe_forward_q5k_q8_1_param_7,
	.param .u32 indexed_moe_forward_q5k_q8_1_param_8,
	.param .u32 indexed_moe_forward_q5k_q8_1_param_9
)
{
	.reg .pred 	%p<15>;
	.reg .b16 	%rs<23>;
	.reg .b32 	%r<125>;
	.reg .b32 	%f<39>;
	.reg .b64 	%rd<48>;
	// demoted variable
	.shared .align 4 .b8 _ZZN34_INTERNAL_a352b0d6_4_k_cu_d7043af319indexed_moe_forwardILi256ELi32E10block_q5_KLi2EXadL_ZNS_17vec_dot_q5_K_q8_1EPKvPK10block_q8_1RKiEEEEvS3_S3_PKjPfiiiiiiE10tmp_shared[384];
	ld.param.u64 	%rd12, [indexed_moe_forward_q5k_q8_1_param_0];
	ld.param.u64 	%rd13, [indexed_moe_forward_q5k_q8_1_param_1];
	ld.param.u64 	%rd14, [indexed_moe_forward_q5k_q8_1_param_2];
	ld.param.u32 	%r22, [indexed_moe_forward_q5k_q8_1_param_4];
	ld.param.u32 	%r23, [indexed_moe_forward_q5k_q8_1_param_5];
	ld.param.u32 	%r24, [indexed_moe_forward_q5k_q8_1_param_8];
	ld.param.u32 	%r25, [indexed_moe_forward_q5k_q8_1_param_9];
	mov.u32 	%r1, %ctaid.y;
	mov.u32 	%r26, %ctaid.z;
	mov.u32 	%r27, %nctaid.z;
	mad.lo.s32 	%r2, %r1, %r27, %r26;
	mov.u32 	%r28, %nctaid.y;
	mul.lo.s32 	%r29, %r28, %r27;
	setp.ge.u32 	%p1, %r2, %r29;
	@%p1 bra 	$L__BB4_13;
	cvta.to.global.u64 	%rd16, %rd14;
	cvta.to.global.u64 	%rd1, %rd12;
	cvta.to.global.u64 	%rd2, %rd13;
	setp.eq.s32 	%p2, %r25, 1;
	selp.b32 	%r3, %r1, %r2, %p2;
	cvt.s64.s32 	%rd3, %r2;
	mul.wide.s32 	%rd17, %r2, 4;
	add.s64 	%rd18, %rd16, %rd17;
	ld.global.nc.u32 	%r4, [%rd18];
	mov.u32 	%r5, %tid.y;
	mov.u32 	%r6, %tid.x;
	mov.u32 	%r7, %ctaid.x;
	setp.ge.s32 	%p3, %r7, %r22;
	@%p3 bra 	$L__BB4_13;
	shr.s32 	%r30, %r23, 31;
	shr.u32 	%r31, %r30, 24;
	add.s32 	%r32, %r23, %r31;
	shr.s32 	%r8, %r32, 8;
	shl.b32 	%r33, %r5, 5;
	add.s32 	%r34, %r33, %r6;
	shr.u32 	%r124, %r34, 4;
	setp.ge.s32 	%p4, %r124, %r8;
	mov.f32 	%f38, 0f00000000;
	@%p4 bra 	$L__BB4_8;
	cvt.u64.u32 	%rd19, %r4;
	mul.lo.s32 	%r35, %r23, %r22;
	cvt.s64.s32 	%rd20, %r35;
	shr.u64 	%rd21, %rd20, 8;
	mul.lo.s64 	%rd22, %rd21, %rd19;
	shl.b32 	%r36, %r6, 1;
	and.b32  	%r10, %r36, 30;
	shr.u32 	%r37, %r10, 3;
	shl.b32 	%r11, %r37, 1;
	shl.b32 	%r38, %r37, 5;
	shl.b32 	%r39, %r6, 2;
	and.b32  	%r12, %r39, 12;
	or.b32  	%r40, %r12, %r38;
	cvt.u64.u32 	%rd23, %r40;
	shl.b32 	%r41, %r124, 3;
	or.b32  	%r42, %r41, %r11;
	mul.wide.u32 	%rd24, %r42, 36;
	cvt.s64.s32 	%rd25, %r3;
	cvt.s64.s32 	%rd26, %r24;
	shr.u64 	%rd27, %rd26, 5;
	mul.lo.s64 	%rd28, %rd27, %rd25;
	mad.lo.s64 	%rd29, %rd28, 36, %rd24;
	add.s64 	%rd30, %rd29, %rd2;
	add.s64 	%rd47, %rd30, 36;
	mul.wide.u32 	%rd31, %r37, 2;
	mad.lo.s64 	%rd32, %rd22, 176, %rd1;
	add.s64 	%rd33, %rd32, %rd31;
	add.s64 	%rd5, %rd33, 8;
	mad.lo.s32 	%r123, %r8, %r7, %r124;
	add.s64 	%rd6, %rd32, 64;
	add.s64 	%rd7, %rd6, %rd23;
	mov.f32 	%f38, 0f00000000;
	cvt.u64.u32 	%rd34, %r12;
$L__BB4_4:
	setp.gt.u32 	%p5, %r10, 15;
	mul.wide.s32 	%rd35, %r123, 176;
	add.s64 	%rd9, %rd5, %rd35;
	add.s64 	%rd10, %rd6, %rd35;
	add.s64 	%rd36, %rd7, %rd35;
	add.s64 	%rd37, %rd10, %rd34;
	ld.global.nc.u32 	%r16, [%rd36+-16];
	ld.global.nc.u32 	%r17, [%rd36];
	ld.global.nc.u32 	%r18, [%rd37+-48];
	ld.global.nc.u32 	%r19, [%rd37+-32];
	@%p5 bra 	$L__BB4_6;
	ld.global.nc.u16 	%rs17, [%rd9+-4];
	and.b16  	%rs22, %rs17, 16191;
	ld.global.nc.u16 	%rs18, [%rd9];
	and.b16  	%rs21, %rs18, 16191;
	bra.uni 	$L__BB4_7;
$L__BB4_6:
	ld.global.nc.u16 	%rs7, [%rd9];
	and.b16  	%rs8, %rs7, 3855;
	ld.global.nc.u16 	%rs9, [%rd9+-8];
	shr.u16 	%rs10, %rs9, 2;
	and.b16  	%rs11, %rs10, 12336;
	or.b16  	%rs22, %rs11, %rs8;
	shr.u16 	%rs12, %rs7, 4;
	and.b16  	%rs13, %rs12, 3855;
	ld.global.nc.u16 	%rs14, [%rd9+-4];
	shr.u16 	%rs15, %rs14, 2;
	and.b16  	%rs16, %rs15, 12336;
	or.b16  	%rs21, %rs16, %rs13;
$L__BB4_7:
	shr.s32 	%r79, %r18, %r11;
	shr.s32 	%r80, %r19, %r11;
	cvt.u64.u32 	%rd38, %r12;
	ld.global.nc.u32 	%r43, [%rd47+-36];
	// begin inline asm
	{.reg .f16 low,high;
  mov.b32 {low,high},%r43;
  cvt.f32.f16 %f7, low;}

	// end inline asm
	add.s64 	%rd39, %rd47, %rd38;
	ld.global.nc.u32 	%r51, [%rd39+-32];
	ld.global.nc.u32 	%r47, [%rd39+-16];
	ld.global.nc.u32 	%r44, [%rd47];
	// begin inline asm
	{.reg .f16 low,high;
  mov.b32 {low,high},%r44;
  cvt.f32.f16 %f8, low;}

	// end inline asm
	ld.global.nc.u32 	%r67, [%rd39+4];
	ld.global.nc.u32 	%r63, [%rd39+20];
	and.b32  	%r81, %r16, 252645135;
	and.b32  	%r82, %r17, 252645135;
	shl.b32 	%r83, %r79, 4;
	and.b32  	%r84, %r83, 269488144;
	shl.b32 	%r85, %r80, 4;
	and.b32  	%r86, %r85, 269488144;
	or.b32  	%r50, %r81, %r84;
	or.b32  	%r46, %r82, %r86;
	mov.b32 	%r72, 0;
	// begin inline asm
	dp4a.s32.s32 %r45, %r46, %r47, %r72;
	// end inline asm
	// begin inline asm
	dp4a.s32.s32 %r49, %r50, %r51, %r45;
	// end inline asm
	mov.b32 	%r74, 16843009;
	// begin inline asm
	dp4a.s32.s32 %r53, %r74, %r47, %r72;
	// end inline asm
	// begin inline asm
	dp4a.s32.s32 %r57, %r74, %r51, %r53;
	// end inline asm
	shr.u16 	%rs19, %rs22, 8;
	cvt.u32.u16 	%r87, %rs22;
	and.b32  	%r88, %r87, 255;
	mul.lo.s32 	%r89, %r49, %r88;
	cvt.rn.f32.s32 	%f11, %r89;
	fma.rn.f32 	%f12, %f7, %f11, 0f00000000;
	shr.u16 	%rs20, %rs21, 8;
	cvt.u32.u16 	%r90, %rs21;
	and.b32  	%r91, %r90, 255;
	mul.lo.s32 	%r92, %r57, %r91;
	cvt.rn.f32.s32 	%f13, %r92;
	fma.rn.f32 	%f14, %f7, %f13, 0f00000000;
	shr.u32 	%r93, %r16, 4;
	and.b32  	%r94, %r93, 252645135;
	shr.u32 	%r95, %r17, 4;
	and.b32  	%r96, %r95, 252645135;
	shl.b32 	%r97, %r79, 3;
	and.b32  	%r98, %r97, 269488144;
	shl.b32 	%r99, %r80, 3;
	and.b32  	%r100, %r99, 269488144;
	or.b32  	%r66, %r94, %r98;
	or.b32  	%r62, %r96, %r100;
	// begin inline asm
	dp4a.s32.s32 %r61, %r62, %r63, %r72;
	// end inline asm
	// begin inline asm
	dp4a.s32.s32 %r65, %r66, %r67, %r61;
	// end inline asm
	// begin inline asm
	dp4a.s32.s32 %r69, %r74, %r63, %r72;
	// end inline asm
	// begin inline asm
	dp4a.s32.s32 %r73, %r74, %r67, %r69;
	// end inline asm
	cvt.u32.u16 	%r101, %rs19;
	mul.lo.s32 	%r102, %r65, %r101;
	cvt.rn.f32.s32 	%f15, %r102;
	fma.rn.f32 	%f16, %f8, %f15, %f12;
	cvt.u32.u16 	%r103, %rs20;
	mul.lo.s32 	%r104, %r73, %r103;
	cvt.rn.f32.s32 	%f17, %r104;
	fma.rn.f32 	%f18, %f8, %f17, %f14;
	ld.global.nc.u32 	%r78, [%rd10+-64];
	// begin inline asm
	{.reg .f16 low,high;
  mov.b32 {low,high},%r78;
  cvt.f32.f16 %f9, low;}

	// end inline asm
	// begin inline asm
	{.reg .f16 low,high;
  mov.b32 {low,high},%r78;
  cvt.f32.f16 %f10, high;}

	// end inline asm
	mul.f32 	%f19, %f16, %f9;
	mul.f32 	%f20, %f18, %f10;
	sub.f32 	%f21, %f19, %f20;
	add.f32 	%f38, %f38, %f21;
	add.s32 	%r124, %r124, 8;
	add.s64 	%rd47, %rd47, 2304;
	add.s32 	%r123, %r123, 8;
	setp.lt.s32 	%p6, %r124, %r8;
	@%p6 bra 	$L__BB4_4;
$L__BB4_8:
	setp.eq.s32 	%p7, %r5, 0;
	@%p7 bra 	$L__BB4_10;
	shl.b32 	%r105, %r5, 7;
	mov.u32 	%r106, _ZZN34_INTERNAL_a352b0d6_4_k_cu_d7043af319indexed_moe_forwardILi256ELi32E10block_q5_KLi2EXadL_ZNS_17vec_dot_q5_K_q8_1EPKvPK10block_q8_1RKiEEEEvS3_S3_PKjPfiiiiiiE10tmp_shared;
	add.s32 	%r107, %r106, %r105;
	shl.b32 	%r108, %r6, 2;
	add.s32 	%r109, %r107, %r108;
	st.shared.f32 	[%r109+-128], %f38;
$L__BB4_10:
	setp.ne.s32 	%p8, %r5, 0;
	bar.sync 	0;
	@%p8 bra 	$L__BB4_13;
	shl.b32 	%r110, %r6, 2;
	mov.u32 	%r111, _ZZN34_INTERNAL_a352b0d6_4_k_cu_d7043af319indexed_moe_forwardILi256ELi32E10block_q5_KLi2EXadL_ZNS_17vec_dot_q5_K_q8_1EPKvPK10block_q8_1RKiEEEEvS3_S3_PKjPfiiiiiiE10tmp_shared;
	add.s32 	%r112, %r111, %r110;
	ld.shared.f32 	%f22, [%r112];
	add.f32 	%f23, %f38, %f22;
	ld.shared.f32 	%f24, [%r112+128];
	add.f32 	%f25, %f23, %f24;
	ld.shared.f32 	%f26, [%r112+256];
	add.f32 	%f27, %f25, %f26;
	mov.b32 	%r113, %f27;
	shfl.sync.bfly.b32	%r114|%p9, %r113, 16, 31, -1;
	mov.b32 	%f28, %r114;
	add.f32 	%f29, %f27, %f28;
	mov.b32 	%r115, %f29;
	shfl.sync.bfly.b32	%r116|%p10, %r115, 8, 31, -1;
	mov.b32 	%f30, %r116;
	add.f32 	%f31, %f29, %f30;
	mov.b32 	%r117, %f31;
	shfl.sync.bfly.b32	%r118|%p11, %r117, 4, 31, -1;
	mov.b32 	%f32, %r118;
	add.f32 	%f33, %f31, %f32;
	mov.b32 	%r119, %f33;
	shfl.sync.bfly.b32	%r120|%p12, %r119, 2, 31, -1;
	mov.b32 	%f34, %r120;
	add.f32 	%f35, %f33, %f34;
	mov.b32 	%r121, %f35;
	shfl.sync.bfly.b32	%r122|%p13, %r121, 1, 31, -1;
	mov.b32 	%f36, %r122;
	add.f32 	%f4, %f35, %f36;
	setp.ne.s32 	%p14, %r6, 0;
	@%p14 bra 	$L__BB4_13;
	ld.param.u64 	%rd46, [indexed_moe_forward_q5k_q8_1_param_3];
	cvt.u64.u32 	%rd40, %r7;
	cvt.s64.s32 	%rd41, %r22;
	mad.lo.s64 	%rd42, %rd41, %rd3, %rd40;
	cvta.to.global.u64 	%rd43, %rd46;
	shl.b64 	%rd44, %rd42, 2;
	add.s64 	%rd45, %rd43, %rd44;
	st.global.f32 	[%rd45], %f4;
$L__BB4_13:
	ret;

}
	// .globl	indexed_moe_forward_q6k_q8_1
.visible .entry indexed_moe_forward_q6k_q8_1(
	.param .u64 .ptr .align 1 indexed_moe_forward_q6k_q8_1_param_0,
	.param .u64 .ptr .align 1 indexed_moe_forward_q6k_q8_1_param_1,
	.param .u64 .ptr .align 1 indexed_moe_forward_q6k_q8_1_param_2,
	.param .u64 .ptr .align 1 indexed_moe_forward_q6k_q8_1_param_3,
	.param .u32 indexed_moe_forward_q6k_q8_1_param_4,
	.param .u32 indexed_moe_forward_q6k_q8_1_param_5,
	.param .u32 indexed_moe_forward_q6k_q8_1_param_6,
	.param .u32 indexed_moe_forward_q6k_q8_1_param_7,
	.param .u32 indexed_moe_forward_q6k_q8_1_param_8,
	.param .u32 indexed_moe_forward_q6k_q8_1_param_9
)
{
	.reg .pred 	%p<16>;
	.reg .b16 	%rs<22>;
	.reg .b32 	%r<243>;
	.reg .b32 	%f<52>;
	.reg .b64 	%rd<62>;
	// demoted variable
	.shared .align 4 .b8 _ZZN34_INTERNAL_a352b0d6_4_k_cu_d7043af319indexed_moe_forwardILi256ELi32E10block_q6_KLi1EXadL_ZNS_17vec_dot_q6_K_q8_1EPKvPK10block_q8_1RKiEEEEvS3_S3_PKjPfiiiiiiE10tmp_shared[384];
	ld.param.u64 	%rd12, [indexed_moe_forward_q6k_q8_1_param_0];
	ld.param.u64 	%rd13, [indexed_moe_forward_q6k_q8_1_param_1];
	ld.param.u64 	%rd14, [indexed_moe_forward_q6k_q8_1_param_2];
	ld.param.u32 	%r19, [indexed_moe_forward_q6k_q8_1_param_4];
	ld.param.u32 	%r20, [indexed_moe_forward_q6k_q8_1_param_5];
	ld.param.u32 	%r21, [indexed_moe_forward_q6k_q8_1_param_8];
	ld.param.u32 	%r22, [indexed_moe_forward_q6k_q8_1_param_9];
	mov.u32 	%r1, %ctaid.y;
	mov.u32 	%r23, %ctaid.z;
	mov.u32 	%r24, %nctaid.z;
	mad.lo.s32 	%r2, %r1, %r24, %r23;
	mov.u32 	%r25, %nctaid.y;
	mul.lo.s32 	%r26, %r25, %r24;
	setp.ge.u32 	%p1, %r2, %r26;
	@%p1 bra 	$L__BB5_13;
	cvta.to.global.u64 	%rd16, %rd14;
	cvta.to.global.u64 	%rd1, %rd12;
	cvta.to.global.u64 	%rd2, %rd13;
	setp.eq.s32 	%p2, %r22, 1;
	selp.b32 	%r27, %r1, %r2, %p2;
	cvt.s64.s32 	%rd3, %r2;
	mul.wide.s32 	%rd17, %r2, 4;
	add.s64 	%rd18, %rd16, %rd17;
	ld.global.nc.u32 	%r3, [%rd18];
	cvt.s64.s32 	%rd19, %r21;
	shr.u64 	%rd20, %rd19, 5;
	cvt.s64.s32 	%rd21, %r27;
	mul.lo.s64 	%rd22, %rd20, %rd21;
	mul.lo.s64 	%rd4, %rd22, 36;
	mov.u32 	%r4, %tid.x;
	mov.u32 	%r5, %ctaid.x;
	setp.ge.s32 	%p3, %r5, %r19;
	@%p3 bra 	$L__BB5_13;
	mov.u32 	%r6, %tid.y;
	shr.s32 	%r28, %r20, 31;
	shr.u32 	%r29, %r28, 24;
	add.s32 	%r30, %r20, %r29;
	shr.s32 	%r7, %r30, 8;
	shr.u32 	%r8, %r4, 5;
	add.s32 	%r242, %r8, %r6;
	setp.ge.s32 	%p4, %r242, %r7;
	mov.f32 	%f51, 0f00000000;
	@%p4 bra 	$L__BB5_8;
	cvt.u64.u32 	%rd23, %r3;
	mul.lo.s32 	%r31, %r20, %r19;
	cvt.s64.s32 	%rd24, %r31;
	shr.u64 	%rd25, %rd24, 8;
	mul.lo.s64 	%rd26, %rd25, %rd23;
	mad.lo.s64 	%rd5, %rd26, 210, %rd1;
	shr.u32 	%r32, %r4, 2;
	and.b32  	%r33, %r32, 4;
	shr.u32 	%r34, %r4, 3;
	and.b32  	%r35, %r34, 1;
	or.b32  	%r10, %r33, %r35;
	shr.u32 	%r36, %r4, 1;
	and.b32  	%r37, %r36, 8;
	and.b32  	%r38, %r32, 3;
	and.b32  	%r39, %r4, 7;
	or.b32  	%r40, %r37, %r39;
	shl.b32 	%r41, %r40, 2;
	cvt.u64.u32 	%rd6, %r41;
	or.b32  	%r42, %r38, %r37;
	cvt.u64.u32 	%rd7, %r42;
	add.s32 	%r11, %r242, 4;
	max.u32 	%r43, %r7, %r11;
	not.b32 	%r44, %r6;
	add.s32 	%r45, %r43, %r44;
	sub.s32 	%r12, %r45, %r8;
	and.b32  	%r46, %r12, 4;
	setp.ne.s32 	%p5, %r46, 0;
	mov.f32 	%f51, 0f00000000;
	@%p5 bra 	$L__BB5_5;
	shl.b32 	%r65, %r242, 3;
	mad.lo.s32 	%r66, %r7, %r5, %r242;
	mul.wide.u32 	%rd27, %r66, 210;
	add.s64 	%rd28, %rd5, %rd27;
	add.s64 	%rd29, %rd2, %rd4;
	mul.wide.u32 	%rd30, %r65, 36;
	add.s64 	%rd31, %rd29, %rd30;
	shl.b32 	%r67, %r4, 2;
	and.b32  	%r68, %r67, 124;
	cvt.u64.u32 	%rd32, %r68;
	add.s64 	%rd33, %rd28, %rd32;
	ld.global.nc.u16 	%rs2, [%rd33];
	cvt.u32.u16 	%r69, %rs2;
	ld.global.nc.u16 	%rs3, [%rd33+2];
	cvt.u32.u16 	%r70, %rs3;
	shl.b32 	%r71, %r70, 16;
	or.b32  	%r72, %r71, %r69;
	add.s64 	%rd34, %rd28, %rd6;
	ld.global.nc.u16 	%rs4, [%rd34+128];
	cvt.u32.u16 	%r73, %rs4;
	ld.global.nc.u16 	%rs5, [%rd34+130];
	cvt.u32.u16 	%r74, %rs5;
	shl.b32 	%r75, %r74, 16;
	or.b32  	%r76, %r75, %r73;
	shr.u32 	%r77, %r4, 2;
	and.b32  	%r78, %r77, 2;
	shr.s32 	%r79, %r76, %r78;
	and.b32  	%r80, %r67, 28;
	cvt.u64.u32 	%rd35, %r80;
	mul.wide.u32 	%rd36, %r10, 36;
	add.s64 	%rd37, %rd31, %rd36;
	add.s64 	%rd38, %rd37, %rd35;
	ld.global.nc.u32 	%r55, [%rd38+4];
	ld.global.nc.u32 	%r47, [%rd37];
	// begin inline asm
	{.reg .f16 low,high;
  mov.b32 {low,high},%r47;
  cvt.f32.f16 %f11, low;}

	// end inline asm
	ld.global.nc.u32 	%r63, [%rd38+76];
	ld.global.nc.u32 	%r48, [%rd37+72];
	// begin inline asm
	{.reg .f16 low,high;
  mov.b32 {low,high},%r48;
  cvt.f32.f16 %f12, low;}

	// end inline asm
	ld.global.nc.u16 	%rs1, [%rd28+208];
	// begin inline asm
	{  cvt.f32.f16 %f13, %rs1;}

	// end inline asm
	add.s64 	%rd39, %rd28, %rd7;
	ld.global.nc.u8 	%rs6, [%rd39+192];
	cvt.s32.s8 	%r81, %rs6;
	and.b32  	%r82, %r72, 252645135;
	shl.b32 	%r83, %r79, 4;
	and.b32  	%r84, %r83, 808464432;
	or.b32  	%r51, %r84, %r82;
	xor.b32  	%r85, %r51, 538976288;
	add.s32 	%r86, %r51, 1616928864;
	xor.b32  	%r87, %r86, -2139062144;
	xor.b32  	%r88, %r86, %r51;
	and.b32  	%r49, %r88, %r85;
	// begin inline asm
	prmt.b32 %r49, %r49, 0, 0xba98;
	// end inline asm
	// begin inline asm
	prmt.b32 %r51, %r51, 0, 0xba98;
	// end inline asm
	xor.b32  	%r89, %r51, 2139062143;
	not.b32 	%r90, %r49;
	and.b32  	%r91, %r87, %r90;
	and.b32  	%r92, %r89, %r49;
	or.b32  	%r54, %r92, %r91;
	mov.b32 	%r64, 0;
	// begin inline asm
	dp4a.s32.s32 %r53, %r54, %r55, %r64;
	// end inline asm
	mul.lo.s32 	%r93, %r53, %r81;
	cvt.rn.f32.s32 	%f14, %r93;
	fma.rn.f32 	%f15, %f11, %f14, 0f00000000;
	ld.global.nc.u8 	%rs7, [%rd39+196];
	cvt.s32.s8 	%r94, %rs7;
	shr.u32 	%r95, %r72, 4;
	and.b32  	%r96, %r95, 252645135;
	and.b32  	%r97, %r79, 808464432;
	or.b32  	%r59, %r97, %r96;
	xor.b32  	%r98, %r59, 538976288;
	add.s32 	%r99, %r59, 1616928864;
	xor.b32  	%r100, %r99, -2139062144;
	xor.b32  	%r101, %r99, %r59;
	and.b32  	%r57, %r101, %r98;
	// begin inline asm
	prmt.b32 %r57, %r57, 0, 0xba98;
	// end inline asm
	// begin inline asm
	prmt.b32 %r59, %r59, 0, 0xba98;
	// end inline asm
	xor.b32  	%r102, %r59, 2139062143;
	not.b32 	%r103, %r57;
	and.b32  	%r104, %r100, %r103;
	and.b32  	%r105, %r102, %r57;
	or.b32  	%r62, %r105, %r104;
	// begin inline asm
	dp4a.s32.s32 %r61, %r62, %r63, %r64;
	// end inline asm
	mul.lo.s32 	%r106, %r61, %r94;
	cvt.rn.f32.s32 	%f16, %r106;
	fma.rn.f32 	%f17, %f12, %f16, %f15;
	fma.rn.f32 	%f51, %f13, %f17, 0f00000000;
	mov.u32 	%r242, %r11;
$L__BB5_5:
	setp.lt.u32 	%p6, %r12, 4;
	@%p6 bra 	$L__BB5_8;
	mad.lo.s32 	%r241, %r7, %r5, %r242;
	mul.wide.u32 	%rd40, %r242, 288;
	add.s64 	%rd41, %rd4, %rd40;
	mul.wide.u32 	%rd42, %r10, 36;
	add.s64 	%rd43, %rd41, %rd42;
	add.s64 	%rd44, %rd43, %rd2;
	add.s64 	%rd61, %rd44, 1152;
	add.s64 	%rd9, %rd6, 968;
$L__BB5_7:
	mul.wide.s32 	%rd45, %r241, 210;
	add.s64 	%rd46, %rd5, %rd45;
	shl.b32 	%r143, %r4, 2;
	and.b32  	%r144, %r143, 124;
	cvt.u64.u32 	%rd47, %r144;
	add.s64 	%rd48, %rd47, %rd46;
	ld.global.nc.u16 	%rs10, [%rd48];
	cvt.u32.u16 	%r145, %rs10;
	ld.global.nc.u16 	%rs11, [%rd48+2];
	cvt.u32.u16 	%r146, %rs11;
	shl.b32 	%r147, %r146, 16;
	or.b32  	%r148, %r147, %r145;
	add.s64 	%rd49, %rd46, %rd9;
	ld.global.nc.u16 	%rs12, [%rd49+-840];
	cvt.u32.u16 	%r149, %rs12;
	ld.global.nc.u16 	%rs13, [%rd49+-838];
	cvt.u32.u16 	%r150, %rs13;
	shl.b32 	%r151, %r150, 16;
	or.b32  	%r152, %r151, %r149;
	shr.u32 	%r153, %r4, 2;
	and.b32  	%r154, %r153, 2;
	shr.s32 	%r155, %r152, %r154;
	and.b32  	%r156, %r143, 28;
	cvt.u64.u32 	%rd50, %r156;
	add.s64 	%rd51, %rd50, %rd61;
	ld.global.nc.u32 	%r115, [%rd51+-1148];
	ld.global.nc.u32 	%r107, [%rd61+-1152];
	// begin inline asm
	{.reg .f16 low,high;
  mov.b32 {low,high},%r107;
  cvt.f32.f16 %f18, low;}

	// end inline asm
	ld.global.nc.u32 	%r123, [%rd51+-1076];
	ld.global.nc.u32 	%r108, [%rd61+-1080];
	// begin inline asm
	{.reg .f16 low,high;
  mov.b32 {low,high},%r108;
  cvt.f32.f16 %f19, low;}

	// end inline asm
	ld.global.nc.u16 	%rs8, [%rd46+208];
	// begin inline asm
	{  cvt.f32.f16 %f20, %rs8;}

	// end inline asm
	and.b32  	%r157, %r153, 3;
	shr.u32 	%r158, %r4, 1;
	and.b32  	%r159, %r158, 8;
	or.b32  	%r160, %r157, %r159;
	cvt.u64.u32 	%rd52, %r160;
	add.s64 	%rd53, %rd52, %rd46;
	ld.global.nc.u8 	%rs14, [%rd53+192];
	cvt.s32.s8 	%r161, %rs14;
	and.b32  	%r162, %r148, 252645135;
	shl.b32 	%r163, %r155, 4;
	and.b32  	%r164, %r163, 808464432;
	or.b32  	%r111, %r164, %r162;
	xor.b32  	%r165, %r111, 538976288;
	add.s32 	%r166, %r111, 1616928864;
	xor.b32  	%r167, %r166, -2139062144;
	xor.b32  	%r168, %r166, %r111;
	and.b32  	%r109, %r168, %r165;
	// begin inline asm
	prmt.b32 %r109, %r109, 0, 0xba98;
	// end inline asm
	// begin inline asm
	prmt.b32 %r111, %r111, 0, 0xba98;
	// end inline asm
	xor.b32  	%r169, %r111, 2139062143;
	not.b32 	%r170, %r109;
	and.b32  	%r171, %r167, %r170;
	and.b32  	%r172, %r169, %r109;
	or.b32  	%r114, %r172, %r171;
	mov.b32 	%r142, 0;
	// begin inline asm
	dp4a.s32.s32 %r113, %r114, %r115, %r142;
	// end inline asm
	mul.lo.s32 	%r173, %r113, %r161;
	cvt.rn.f32.s32 	%f24, %r173;
	fma.rn.f32 	%f25, %f18, %f24, 0f00000000;
	ld.global.nc.u8 	%rs15, [%rd53+196];
	cvt.s32.s8 	%r174, %rs15;
	shr.u32 	%r175, %r148, 4;
	and.b32  	%r176, %r175, 252645135;
	and.b32  	%r177, %r155, 808464432;
	or.b32  	%r119, %r177, %r176;
	xor.b32  	%r178, %r119, 538976288;
	add.s32 	%r179, %r119, 1616928864;
	xor.b32  	%r180, %r179, -2139062144;
	xor.b32  	%r181, %r179, %r119;
	and.b32  	%r117, %r181, %r178;
	// begin inline asm
	prmt.b32 %r117, %r117, 0, 0xba98;
	// end inline asm
	// begin inline asm
	prmt.b32 %r119, %r119, 0, 0xba98;
	// end inline asm
	xor.b32  	%r182, %r119, 2139062143;
	not.b32 	%r183, %r117;
	and.b32  	%r184, %r180, %r183;
	and.b32  	%r185, %r182, %r117;
	or.b32  	%r122, %r185, %r184;
	// begin inline asm
	dp4a.s32.s32 %r121, %r122, %r123, %r142;
	// end inline asm
	mul.lo.s32 	%r186, %r121, %r174;
	cvt.rn.f32.s32 	%f26, %r186;
	fma.rn.f32 	%f27, %f19, %f26, %f25;
	fma.rn.f32 	%f28, %f20, %f27, %f51;
	ld.global.nc.u16 	%rs16, [%rd48+840];
	cvt.u32.u16 	%r187, %rs16;
	ld.global.nc.u16 	%rs17, [%rd48+842];
	cvt.u32.u16 	%r188, %rs17;
	shl.b32 	%r189, %r188, 16;
	or.b32  	%r190, %r189, %r187;
	ld.global.nc.u16 	%rs18, [%rd49];
	cvt.u32.u16 	%r191, %rs18;
	ld.global.nc.u16 	%rs19, [%rd49+2];
	cvt.u32.u16 	%r192, %rs19;
	shl.b32 	%r193, %r192, 16;
	or.b32  	%r194, %r193, %r191;
	shr.s32 	%r195, %r194, %r154;
	ld.global.nc.u32 	%r133, [%rd51+4];
	ld.global.nc.u32 	%r125, [%rd61];
	// begin inline asm
	{.reg .f16 low,high;
  mov.b32 {low,high},%r125;
  cvt.f32.f16 %f21, low;}

	// end inline asm
	ld.global.nc.u32 	%r141, [%rd51+76];
	ld.global.nc.u32 	%r126, [%rd61+72];
	// begin inline asm
	{.reg .f16 low,high;
  mov.b32 {low,high},%r126;
  cvt.f32.f16 %f22, low;}

	// end inline asm
	ld.global.nc.u16 	%rs9, [%rd46+1048];
	// begin inline asm
	{  cvt.f32.f16 %f23, %rs9;}

	// end inline asm
	ld.global.nc.u8 	%rs20, [%rd53+1032];
	cvt.s32.s8 	%r196, %rs20;
	and.b32  	%r197, %r190, 252645135;
	shl.b32 	%r198, %r195, 4;
	and.b32  	%r199, %r198, 808464432;
	or.b32  	%r129, %r199, %r197;
	xor.b32  	%r200, %r129, 538976288;
	add.s32 	%r201, %r129, 1616928864;
	xor.b32  	%r202, %r201, -2139062144;
	xor.b32  	%r203, %r201, %r129;
	and.b32  	%r127, %r203, %r200;
	// begin inline asm
	prmt.b32 %r127, %r127, 0, 0xba98;
	// end inline asm
	// begin inline asm
	prmt.b32 %r129, %r129, 0, 0xba98;
	// end inline asm
	xor.b32  	%r204, %r129, 2139062143;
	not.b32 	%r205, %r127;
	and.b32  	%r206, %r202, %r205;
	and.b32  	%r207, %r204, %r127;
	or.b32  	%r132, %r207, %r206;
	// begin inline asm
	dp4a.s32.s32 %r131, %r132, %r133, %r142;
	// end inline asm
	mul.lo.s32 	%r208, %r131, %r196;
	cvt.rn.f32.s32 	%f29, %r208;
	fma.rn.f32 	%f30, %f21, %f29, 0f00000000;
	ld.global.nc.u8 	%rs21, [%rd53+1036];
	cvt.s32.s8 	%r209, %rs21;
	shr.u32 	%r210, %r190, 4;
	and.b32  	%r211, %r210, 252645135;
	and.b32  	%r212, %r195, 808464432;
	or.b32  	%r137, %r212, %r211;
	xor.b32  	%r213, %r137, 538976288;
	add.s32 	%r214, %r137, 1616928864;
	xor.b32  	%r215, %r214, -2139062144;
	xor.b32  	%r216, %r214, %r137;
	and.b32  	%r135, %r216, %r213;
	// begin inline asm
	prmt.b32 %r135, %r135, 0, 0xba98;
	// end inline asm
	// begin inline asm
	prmt.b32 %r137, %r137, 0, 0xba98;
	// end inline asm
	xor.b32  	%r217, %r137, 2139062143;
	not.b32 	%r218, %r135;
	and.b32  	%r219, %r215, %r218;
	and.b32  	%r220, %r217, %r135;
	or.b32  	%r140, %r220, %r219;
	// begin inline asm
	dp4a.s32.s32 %r139, %r140, %r141, %r142;
	// end inline asm
	mul.lo.s32 	%r221, %r139, %r209;
	cvt.rn.f32.s32 	%f31, %r221;
	fma.rn.f32 	%f32, %f22, %f31, %f30;
	fma.rn.f32 	%f51, %f23, %f32, %f28;
	add.s32 	%r242, %r242, 8;
	add.s32 	%r241, %r241, 8;
	add.s64 	%rd61, %rd61, 2304;
	setp.lt.s32 	%p7, %r242, %r7;
	@%p7 bra 	$L__BB5_7;
$L__BB5_8:
	setp.eq.s32 	%p8, %r6, 0;
	@%p8 bra 	$L__BB5_10;
	shl.b32 	%r222, %r6, 7;
	mov.u32 	%r223, _ZZN34_INTERNAL_a352b0d6_4_k_cu_d7043af319indexed_moe_forwardILi256ELi32E10block_q6_KLi1EXadL_ZNS_17vec_dot_q6_K_q8_1EPKvPK10block_q8_1RKiEEEEvS3_S3_PKjPfiiiiiiE10tmp_shared;
	add.s32 	%r224, %r223, %r222;
	shl.b32 	%r225, %r4, 2;
	add.s32 	%r226, %r224, %r225;
	st.shared.f32 	[%r226+-128], %f51;
$L__BB5_10:
	setp.ne.s32 	%p9, %r6, 0;
	bar.sync 	0;
	@%p9 bra 	$L__BB5_13;
	shl.b32 	%r227, %r4, 2;
	mov.u32 	%r228, _ZZN34_INTERNAL_a352b0d6_4_k_cu_d7043af319indexed_moe_forwardILi256ELi32E10block_q6_KLi1EXadL_ZNS_17vec_dot_q6_K_q8_1EPKvPK10block_q8_1RKiEEEEvS3_S3_PKjPfiiiiiiE10tmp_shared;
	add.s32 	%r229, %r228, %r227;
	ld.shared.f32 	%f33, [%r229];
	add.f32 	%f34, %f51, %f33;
	ld.shared.f32 	%f35, [%r229+128];
	add.f32 	%f36, %f34, %f35;
	ld.shared.f32 	%f37, [%r229+256];
	add.f32 	%f38, %f36, %f37;
	mov.b32 	%r230, %f38;
	shfl.sync.bfly.b32	%r231|%p10, %r230, 16, 31, -1;
	mov.b32 	%f39, %r231;
	add.f32 	%f40, %f38, %f39;
	mov.b32 	%r232, %f40;
	shfl.sync.bfly.b32	%r233|%p11, %r232, 8, 31, -1;
	mov.b32 	%f41, %r233;
	add.f32 	%f42, %f40, %f41;
	mov.b32 	%r234, %f42;
	shfl.sync.bfly.b32	%r235|%p12, %r234, 4, 31, -1;
	mov.b32 	%f43, %r235;
	add.f32 	%f44, %f42, %f43;
	mov.b32 	%r236, %f44;
	shfl.sync.bfly.b32	%r237|%p13, %r236, 2, 31, -1;
	mov.b32 	%f45, %r237;
	add.f32 	%f46, %f44, %f45;
	mov.b32 	%r238, %f46;
	shfl.sync.bfly.b32	%r239|%p14, %r238, 1, 31, -1;
	mov.b32 	%f47, %r239;
	add.f32 	%f7, %f46, %f47;
	setp.ne.s32 	%p15, %r4, 0;
	@%p15 bra 	$L__BB5_13;
	ld.param.u64 	%rd60, [indexed_moe_forward_q6k_q8_1_param_3];
	cvt.u64.u32 	%rd54, %r5;
	cvt.s64.s32 	%rd55, %r19;
	mad.lo.s64 	%rd56, %rd55, %rd3, %rd54;
	cvta.to.global.u64 	%rd57, %rd60;
	shl.b64 	%rd58, %rd56, 2;
	add.s64 	%rd59, %rd57, %rd58;
	st.global.f32 	[%rd59], %f7;
$L__BB5_13:
	ret;

}
	// .globl	indexed_moe_forward_q8_0_q8_1
.visible .entry indexed_moe_forward_q8_0_q8_1(
	.param .u64 .ptr .align 1 indexed_moe_forward_q8_0_q8_1_param_0,
	.param .u64 .ptr .align 1 indexed_moe_forward_q8_0_q8_1_param_1,
	.param .u64 .ptr .align 1 indexed_moe_forward_q8_0_q8_1_param_2,
	.param .u64 .ptr .align 1 indexed_moe_forward_q8_0_q8_1_param_3,
	.param .u32 indexed_moe_forward_q8_0_q8_1_param_4,
	.param .u32 indexed_moe_forward_q8_0_q8_1_param_5,
	.param .u32 indexed_moe_forward_q8_0_q8_1_param_6,
	.param .u32 indexed_moe_forward_q8_0_q8_1_param_7,
	.param .u32 indexed_moe_forward_q8_0_q8_1_param_8,
	.param .u32 indexed_moe_forward_q8_0_q8_1_param_9
)
{
	.reg .pred 	%p<17>;
	.reg .b16 	%rs<36>;
	.reg .b32 	%r<154>;
	.reg .b32 	%f<56>;
	.reg .b64 	%rd<62>;
	// demoted variable
	.shared .align 4 .b8 _ZZN34_INTERNAL_a352b0d6_4_k_cu_d7043af319indexed_moe_forwardILi32ELi8E10block_q8_0Li2EXadL_ZNS_17vec_dot_q8_0_q8_1EPKvPK10block_q8_1RKiEEEEvS3_S3_PKjPfiiiiiiE10tmp_shared[384];
	ld.param.u64 	%rd15, [indexed_moe_forward_q8_0_q8_1_param_2];
	ld.param.u32 	%r26, [indexed_moe_forward_q8_0_q8_1_param_5];
	ld.param.u32 	%r27, [indexed_moe_forward_q8_0_q8_1_param_8];
	ld.param.u32 	%r28, [indexed_moe_forward_q8_0_q8_1_param_9];
	mov.u32 	%r1, %ctaid.y;
	mov.u32 	%r29, %ctaid.z;
	mov.u32 	%r30, %nctaid.z;
	mad.lo.s32 	%r2, %r1, %r30, %r29;
	mov.u32 	%r31, %nctaid.y;
	mul.lo.s32 	%r32, %r31, %r30;
	setp.ge.u32 	%p1, %r2, %r32;
	@%p1 bra 	$L__BB6_14;
	ld.param.u32 	%r146, [indexed_moe_forward_q8_0_q8_1_param_4];
	ld.param.u64 	%rd57, [indexed_moe_forward_q8_0_q8_1_param_1];
	cvta.to.global.u64 	%rd17, %rd15;
	cvta.to.global.u64 	%rd1, %rd57;
	setp.eq.s32 	%p2, %r28, 1;
	selp.b32 	%r33, %r1, %r2, %p2;
	mul.wide.s32 	%rd18, %r2, 4;
	add.s64 	%rd19, %rd17, %rd18;
	ld.global.nc.u32 	%r34, [%rd19];
	cvt.u64.u32 	%rd20, %r34;
	mul.lo.s32 	%r35, %r26, %r146;
	cvt.s64.s32 	%rd21, %r35;
	shr.u64 	%rd22, %rd21, 5;
	mul.lo.s64 	%rd23, %rd22, %rd20;
	cvt.s64.s32 	%rd24, %r27;
	shr.u64 	%rd25, %rd24, 5;
	cvt.s64.s32 	%rd26, %r33;
	mul.lo.s64 	%rd27, %rd25, %rd26;
	mul.lo.s64 	%rd2, %rd27, 36;
	mul.lo.s64 	%rd3, %rd23, 34;
	mov.u32 	%r3, %tid.y;
	shl.b32 	%r36, %r3, 5;
	mov.u32 	%r4, %tid.x;
	add.s32 	%r5, %r36, %r4;
	mov.u32 	%r6, %ctaid.x;
	setp.ge.s32 	%p3, %r6, %r146;
	@%p3 bra 	$L__BB6_14;
	shr.s32 	%r37, %r26, 31;
	shr.u32 	%r38, %r37, 27;
	add.s32 	%r39, %r26, %r38;
	shr.s32 	%r7, %r39, 5;
	shr.u32 	%r151, %r5, 2;
	setp.ge.s32 	%p4, %r151, %r7;
	mov.f32 	%f55, 0f00000000;
	@%p4 bra 	$L__BB6_9;
	mul.lo.s32 	%r9, %r7, %r6;
	not.b32 	%r40, %r151;
	add.s32 	%r10, %r7, %r40;
	and.b32  	%r41, %r10, 96;
	setp.eq.s32 	%p5, %r41, 96;
	mov.f32 	%f55, 0f00000000;
	@%p5 bra 	$L__BB6_6;
	shr.u32 	%r42, %r10, 5;
	add.s32 	%r43, %r42, 1;
	and.b32  	%r44, %r43, 3;
	neg.s32 	%r149, %r44;
	cvt.u64.u32 	%rd28, %r5;
	shr.u64 	%rd29, %rd28, 2;
	mad.lo.s64 	%rd30, %rd29, 36, %rd2;
	add.s64 	%rd60, %rd1, %rd30;
	add.s32 	%r148, %r151, %r9;
	mov.f32 	%f55, 0f00000000;
$L__BB6_5:
	.pragma "nounroll";
	ld.param.u64 	%rd55, [indexed_moe_forward_q8_0_q8_1_param_0];
	mul.wide.s32 	%rd31, %r148, 34;
	cvta.to.global.u64 	%rd32, %rd55;
	add.s64 	%rd33, %rd32, %rd3;
	add.s64 	%rd34, %rd33, %rd31;
	shl.b32 	%r54, %r4, 3;
	and.b32  	%r55, %r54, 24;
	cvt.u64.u32 	%rd35, %r55;
	or.b64  	%rd36, %rd35, 4;
	add.s64 	%rd37, %rd34, %rd36;
	ld.global.nc.u16 	%rs4, [%rd37+-2];
	cvt.u32.u16 	%r56, %rs4;
	ld.global.nc.u16 	%rs5, [%rd37];
	cvt.u32.u16 	%r57, %rs5;
	shl.b32 	%r58, %r57, 16;
	or.b32  	%r47, %r58, %r56;
	add.s64 	%rd38, %rd60, %rd36;
	ld.global.nc.u32 	%r48, [%rd38];
	ld.global.nc.u16 	%rs6, [%rd37+2];
	cvt.u32.u16 	%r59, %rs6;
	ld.global.nc.u16 	%rs7, [%rd37+4];
	cvt.u32.u16 	%r60, %rs7;
	shl.b32 	%r61, %r60, 16;
	or.b32  	%r51, %r61, %r59;
	ld.global.nc.u32 	%r52, [%rd38+4];
	ld.global.nc.u32 	%r45, [%rd60];
	// begin inline asm
	{.reg .f16 low,high;
 mov.b32 {low,high}, %r45;
 mov.b16 %rs1, low;}
	// end inline asm
	mov.b32 	%r49, 0;
	// begin inline asm
	dp4a.s32.s32 %r46, %r47, %r48, %r49;
	// end inline asm
	// begin inline asm
	dp4a.s32.s32 %r50, %r51, %r52, %r46;
	// end inline asm
	cvt.rn.f32.s32 	%f15, %r50;
	ld.global.nc.u16 	%rs2, [%rd34];
	// begin inline asm
	{  cvt.f32.f16 %f13, %rs2;}

	// end inline asm
	mul.f32 	%f16, %f13, %f15;
	// begin inline asm
	{  cvt.f32.f16 %f14, %rs1;}

	// end inline asm
	fma.rn.f32 	%f55, %f16, %f14, %f55;
	add.s32 	%r151, %r151, 32;
	add.s32 	%r149, %r149, 1;
	setp.ne.s32 	%p6, %r149, 0;
	add.s64 	%rd60, %rd60, 1152;
	add.s32 	%r148, %r148, 32;
	@%p6 bra 	$L__BB6_5;
$L__BB6_6:
	setp.lt.u32 	%p7, %r10, 96;
	@%p7 bra 	$L__BB6_9;
	ld.param.u64 	%rd58, [indexed_moe_forward_q8_0_q8_1_param_1];
	ld.param.u64 	%rd56, [indexed_moe_forward_q8_0_q8_1_param_0];
	shl.b32 	%r62, %r4, 3;
	and.b32  	%r63, %r62, 24;
	cvt.u64.u32 	%rd7, %r63;
	cvta.to.global.u64 	%rd39, %rd56;
	add.s64 	%rd40, %rd3, %rd39;
	add.s64 	%rd41, %rd40, %rd7;
	add.s64 	%rd8, %rd41, 2178;
	mad.lo.s32 	%r152, %r7, %r6, %r151;
	add.s64 	%rd9, %rd40, 2176;
	mul.wide.u32 	%rd42, %r151, 36;
	add.s64 	%rd43, %rd2, %rd42;
	cvta.to.global.u64 	%rd44, %rd58;
	add.s64 	%rd61, %rd44, %rd43;
$L__BB6_8:
	mul.wide.s32 	%rd45, %r152, 34;
	add.s64 	%rd46, %rd8, %rd45;
	add.s64 	%rd47, %rd9, %rd45;
	ld.global.nc.u16 	%rs20, [%rd46+-2176];
	cvt.u32.u16 	%r100, %rs20;
	ld.global.nc.u16 	%rs21, [%rd46+-2174];
	cvt.u32.u16 	%r101, %rs21;
	shl.b32 	%r102, %r101, 16;
	or.b32  	%r66, %r102, %r100;
	add.s64 	%rd48, %rd61, %rd7;
	ld.global.nc.u32 	%r67, [%rd48+4];
	ld.global.nc.u16 	%rs22, [%rd46+-2172];
	cvt.u32.u16 	%r103, %rs22;
	ld.global.nc.u16 	%rs23, [%rd46+-2170];
	cvt.u32.u16 	%r104, %rs23;
	shl.b32 	%r105, %r104, 16;
	or.b32  	%r70, %r105, %r103;
	ld.global.nc.u32 	%r71, [%rd48+8];
	ld.global.nc.u32 	%r64, [%rd61];
	// begin inline asm
	{.reg .f16 low,high;
 mov.b32 {low,high}, %r64;
 mov.b16 %rs8, low;}
	// end inline asm
	mov.b32 	%r95, 0;
	// begin inline asm
	dp4a.s32.s32 %r65, %r66, %r67, %r95;
	// end inline asm
	// begin inline asm
	dp4a.s32.s32 %r69, %r70, %r71, %r65;
	// end inline asm
	cvt.rn.f32.s32 	%f25, %r69;
	ld.global.nc.u16 	%rs9, [%rd47+-2176];
	// begin inline asm
	{  cvt.f32.f16 %f17, %rs9;}

	// end inline asm
	mul.f32 	%f26, %f17, %f25;
	// begin inline asm
	{  cvt.f32.f16 %f18, %rs8;}

	// end inline asm
	fma.rn.f32 	%f27, %f26, %f18, %f55;
	ld.global.nc.u16 	%rs24, [%rd46+-1088];
	cvt.u32.u16 	%r106, %rs24;
	ld.global.nc.u16 	%rs25, [%rd46+-1086];
	cvt.u32.u16 	%r107, %rs25;
	shl.b32 	%r108, %r107, 16;
	or.b32  	%r75, %r108, %r106;
	ld.global.nc.u32 	%r76, [%rd48+1156];
	ld.global.nc.u16 	%rs26, [%rd46+-1084];
	cvt.u32.u16 	%r109, %rs26;
	ld.global.nc.u16 	%rs27, [%rd46+-1082];
	cvt.u32.u16 	%r110, %rs27;
	shl.b32 	%r111, %r110, 16;
	or.b32  	%r79, %r111, %r109;
	ld.global.nc.u32 	%r80, [%rd48+1160];
	ld.global.nc.u32 	%r73, [%rd61+1152];
	// begin inline asm
	{.reg .f16 low,high;
 mov.b32 {low,high}, %r73;
 mov.b16 %rs11, low;}
	// end inline asm
	// begin inline asm
	dp4a.s32.s32 %r74, %r75, %r76, %r95;
	// end inline asm
	// begin inline asm
	dp4a.s32.s32 %r78, %r79, %r80, %r74;
	// end inline asm
	cvt.rn.f32.s32 	%f28, %r78;
	ld.global.nc.u16 	%rs12, [%rd47+-1088];
	// begin inline asm
	{  cvt.f32.f16 %f19, %rs12;}

	// end inline asm
	mul.f32 	%f29, %f19, %f28;
	// begin inline asm
	{  cvt.f32.f16 %f20, %rs11;}

	// end inline asm
	fma.rn.f32 	%f30, %f29, %f20, %f27;
	ld.global.nc.u16 	%rs28, [%rd46];
	cvt.u32.u16 	%r112, %rs28;
	ld.global.nc.u16 	%rs29, [%rd46+2];
	cvt.u32.u16 	%r113, %rs29;
	shl.b32 	%r114, %r113, 16;
	or.b32  	%r84, %r114, %r112;
	ld.global.nc.u32 	%r85, [%rd48+2308];
	ld.global.nc.u16 	%rs30, [%rd46+4];
	cvt.u32.u16 	%r115, %rs30;
	ld.global.nc.u16 	%rs31, [%rd46+6];
	cvt.u32.u16 	%r116, %rs31;
	shl.b32 	%r117, %r116, 16;
	or.b32  	%r88, %r117, %r115;
	ld.global.nc.u32 	%r89, [%rd48+2312];
	ld.global.nc.u32 	%r82, [%rd61+2304];
	// begin inline asm
	{.reg .f16 low,high;
 mov.b32 {low,high}, %r82;
 mov.b16 %rs14, low;}
	// end inline asm
	// begin inline asm
	dp4a.s32.s32 %r83, %r84, %r85, %r95;
	// end inline asm
	// begin inline asm
	dp4a.s32.s32 %r87, %r88, %r89, %r83;
	// end inline asm
	cvt.rn.f32.s32 	%f31, %r87;
	ld.global.nc.u16 	%rs15, [%rd47];
	// begin inline asm
	{  cvt.f32.f16 %f21, %rs15;}

	// end inline asm
	mul.f32 	%f32, %f21, %f31;
	// begin inline asm
	{  cvt.f32.f16 %f22, %rs14;}

	// end inline asm
	fma.rn.f32 	%f33, %f32, %f22, %f30;
	ld.global.nc.u16 	%rs32, [%rd46+1088];
	cvt.u32.u16 	%r118, %rs32;
	ld.global.nc.u16 	%rs33, [%rd46+1090];
	cvt.u32.u16 	%r119, %rs33;
	shl.b32 	%r120, %r119, 16;
	or.b32  	%r93, %r120, %r118;
	ld.global.nc.u32 	%r94, [%rd48+3460];
	ld.global.nc.u16 	%rs34, [%rd46+1092];
	cvt.u32.u16 	%r121, %rs34;
	ld.global.nc.u16 	%rs35, [%rd46+1094];
	cvt.u32.u16 	%r122, %rs35;
	shl.b32 	%r123, %r122, 16;
	or.b32  	%r97, %r123, %r121;
	ld.global.nc.u32 	%r98, [%rd48+3464];
	ld.global.nc.u32 	%r91, [%rd61+3456];
	// begin inline asm
	{.reg .f16 low,high;
 mov.b32 {low,high}, %r91;
 mov.b16 %rs17, low;}
	// end inline asm
	// begin inline asm
	dp4a.s32.s32 %r92, %r93, %r94, %r95;
	// end inline asm
	// begin inline asm
	dp4a.s32.s32 %r96, %r97, %r98, %r92;
	// end inline asm
	cvt.rn.f32.s32 	%f34, %r96;
	ld.global.nc.u16 	%rs18, [%rd47+1088];
	// begin inline asm
	{  cvt.f32.f16 %f23, %rs18;}

	// end inline asm
	mul.f32 	%f35, %f23, %f34;
	// begin inline asm
	{  cvt.f32.f16 %f24, %rs17;}

	// end inline asm
	fma.rn.f32 	%f55, %f35, %f24, %f33;
	add.s32 	%r151, %r151, 128;
	add.s32 	%r152, %r152, 128;
	add.s64 	%rd61, %rd61, 4608;
	setp.lt.s32 	%p8, %r151, %r7;
	@%p8 bra 	$L__BB6_8;
$L__BB6_9:
	setp.eq.s32 	%p9, %r3, 0;
	@%p9 bra 	$L__BB6_11;
	shl.b32 	%r124, %r3, 7;
	mov.u32 	%r125, _ZZN34_INTERNAL_a352b0d6_4_k_cu_d7043af319indexed_moe_forwardILi32ELi8E10block_q8_0Li2EXadL_ZNS_17vec_dot_q8_0_q8_1EPKvPK10block_q8_1RKiEEEEvS3_S3_PKjPfiiiiiiE10tmp_shared;
	add.s32 	%r126, %r125, %r124;
	shl.b32 	%r127, %r4, 2;
	add.s32 	%r128, %r126, %r127;
	st.shared.f32 	[%r128+-128], %f55;
$L__BB6_11:
	setp.ne.s32 	%p10, %r3, 0;
	bar.sync 	0;
	@%p10 bra 	$L__BB6_14;
	shl.b32 	%r129, %r4, 2;
	mov.u32 	%r130, _ZZN34_INTERNAL_a352b0d6_4_k_cu_d7043af319indexed_moe_forwardILi32ELi8E10block_q8_0Li2EXadL_ZNS_17vec_dot_q8_0_q8_1EPKvPK10block_q8_1RKiEEEEvS3_S3_PKjPfiiiiiiE10tmp_shared;
	add.s32 	%r131, %r130, %r129;
	ld.shared.f32 	%f36, [%r131];
	add.f32 	%f37, %f55, %f36;
	ld.shared.f32 	%f38, [%r131+128];
	add.f32 	%f39, %f37, %f38;
	ld.shared.f32 	%f40, [%r131+256];
	add.f32 	%f41, %f39, %f40;
	mov.b32 	%r132, %f41;
	shfl.sync.bfly.b32	%r133|%p11, %r132, 16, 31, -1;
	mov.b32 	%f42, %r133;
	add.f32 	%f43, %f41, %f42;
	mov.b32 	%r134, %f43;
	shfl.sync.bfly.b32	%r135|%p12, %r134, 8, 31, -1;
	mov.b32 	%f44, %r135;
	add.f32 	%f45, %f43, %f44;
	mov.b32 	%r136, %f45;
	shfl.sync.bfly.b32	%r137|%p13, %r136, 4, 31, -1;
	mov.b32 	%f46, %r137;
	add.f32 	%f47, %f45, %f46;
	mov.b32 	%r138, %f47;
	shfl.sync.bfly.b32	%r139|%p14, %r138, 2, 31, -1;
	mov.b32 	%f48, %r139;
	add.f32 	%f49, %f47, %f48;
	mov.b32 	%r140, %f49;
	shfl.sync.bfly.b32	%r141|%p15, %r140, 1, 31, -1;
	mov.b32 	%f50, %r141;
	add.f32 	%f8, %f49, %f50;
	setp.ne.s32 	%p16, %r4, 0;
	@%p16 bra 	$L__BB6_14;
	ld.param.u32 	%r147, [indexed_moe_forward_q8_0_q8_1_param_4];
	ld.param.u64 	%rd59, [indexed_moe_forward_q8_0_q8_1_param_3];
	cvt.u64.u32 	%rd49, %r6;
	mul.wide.s32 	%rd50, %r147, %r2;
	add.s64 	%rd51, %rd50, %rd49;
	cvta.to.global.u64 	%rd52, %rd59;
	shl.b64 	%rd53, %rd51, 2;
	add.s64 	%rd54, %rd52, %rd53;
	st.global.f32 	[%rd54], %f8;
$L__BB6_14:
	ret;

}


// ===== COMPILED SASS (sm_100) =====

	.target	sm_100

	.elftype	@"ET_EXEC"


//--------------------- .note.nv.tkinfo           --------------------------
	.section	.note.nv.tkinfo,"",@"SHT_NOTE"
	.sectionflags	@"SHF_NOTE_NV_TKINFO"
	.tkinfo
        /*0018*/ 	.word	0x00000002
        /*0030*/ 	.string	""
        /*0030*/ 	.string	"ptxas"
        /*0030*/ 	.string	"Cuda compilation tools, release 13.0, V13.0.88"
        /*0030*/ 	.string	"Build cuda_13.0.r13.0/compiler.36424714_0"
        /*0030*/ 	.string	"-arch sm_100 -m 64 "



//--------------------- .note.nv.cuinfo           --------------------------
	.section	.note.nv.cuinfo,"",@"SHT_NOTE"
	.sectionflags	@"SHF_NOTE_NV_CUINFO"
        /*0018*/ 	.short	0x0002
        /*001a*/ 	.short	0x0064
        /*001c*/ 	.short	0x0082
	.zero		2


//--------------------- .nv.info                  --------------------------
	.section	.nv.info,"",@"SHT_CUDA_INFO"
	.align	4


	//----- nvinfo : EIATTR_REGCOUNT
	.align		4
        /*0000*/ 	.byte	0x04, 0x2f
        /*0002*/ 	.short	(.L_1 - .L_0)
	.align		4
.L_0:
        /*0004*/ 	.word	index@(quantize_q8_1)
        /*0008*/ 	.word	0x00000013


	//----- nvinfo : EIATTR_FRAME_SIZE
	.align		4
.L_1:
        /*000c*/ 	.byte	0x04, 0x11
        /*000e*/ 	.short	(.L_3 - .L_2)
	.align		4
.L_2:
        /*0010*/ 	.word	index@($__internal_0_$__cuda_sm3x_div_rn_noftz_f32_slowpath)
        /*0014*/ 	.word	0x00000000


	//----- nvinfo : EIATTR_FRAME_SIZE
	.align		4
.L_3:
        /*0018*/ 	.byte	0x04, 0x11
        /*001a*/ 	.short	(.L_5 - .L_4)
	.align		4
.L_4:
        /*001c*/ 	.word	index@(quantize_q8_1)
        /*0020*/ 	.word	0x00000000


	//----- nvinfo : EIATTR_REGCOUNT
	.align		4
.L_5:
        /*0024*/ 	.byte	0x04, 0x2f
        /*0026*/ 	.short	(.L_7 - .L_6)
	.align		4
.L_6:
        /*0028*/ 	.word	index@(indexed_moe_forward_q2k_q8_1)
        /*002c*/ 	.word	0x00000020


	//----- nvinfo : EIATTR_FRAME_SIZE
	.align		4
.L_7:
        /*0030*/ 	.byte	0x04, 0x11
        /*0032*/ 	.short	(.L_9 - .L_8)
	.align		4
.L_8:
        /*0034*/ 	.word	index@(indexed_moe_forward_q2k_q8_1)
        /*0038*/ 	.word	0x00000000


	//----- nvinfo : EIATTR_REGCOUNT
	.align		4
.L_9:
        /*003c*/ 	.byte	0x04, 0x2f
        /*003e*/ 	.short	(.L_11 - .L_10)
	.align		4
.L_10:
        /*0040*/ 	.word	index@(indexed_moe_forward_q3k_q8_1)
        /*0044*/ 	.word	0x00000020


	//----- nvinfo : EIATTR_FRAME_SIZE
	.align		4
.L_11:
        /*0048*/ 	.byte	0x04, 0x11
        /*004a*/ 	.short	(.L_13 - .L_12)
	.align		4
.L_12:
        /*004c*/ 	.word	index@(indexed_moe_forward_q3k_q8_1)
        /*0050*/ 	.word	0x00000000


	//----- nvinfo : EIATTR_REGCOUNT
	.align		4
.L_13:
        /*0054*/ 	.byte	0x04, 0x2f
        /*0056*/ 	.short	(.L_15 - .L_14)
	.align		4
.L_14:
        /*0058*/ 	.word	index@(indexed_moe_forward_q4k_q8_1)
        /*005c*/ 	.word	0x00000028


	//----- nvinfo : EIATTR_FRAME_SIZE
	.align		4
.L_15:
        /*0060*/ 	.byte	0x04, 0x11
        /*0062*/ 	.short	(.L_17 - .L_16)
	.align		4
.L_16:
        /*0064*/ 	.word	index@(indexed_moe_forward_q4k_q8_1)
        /*0068*/ 	.word	0x00000000


	//----- nvinfo : EIATTR_REGCOUNT
	.align		4
.L_17:
        /*006c*/ 	.byte	0x04, 0x2f
        /*006e*/ 	.short	(.L_19 - .L_18)
	.align		4
.L_18:
        /*0070*/ 	.word	index@(indexed_moe_forward_q5k_q8_1)
        /*0074*/ 	.word	0x00000020


	//----- nvinfo : EIATTR_FRAME_SIZE
	.align		4
.L_19:
        /*0078*/ 	.byte	0x04, 0x11
        /*007a*/ 	.short	(.L_21 - .L_20)
	.align		4
.L_20:
        /*007c*/ 	.word	index@(indexed_moe_forward_q5k_q8_1)
        /*0080*/ 	.word	0x00000000


	//----- nvinfo : EIATTR_REGCOUNT
	.align		4
.L_21:
        /*0084*/ 	.byte	0x04, 0x2f
        /*0086*/ 	.short	(.L_23 - .L_22)
	.align		4
.L_22:
        /*0088*/ 	.word	index@(indexed_moe_forward_q6k_q8_1)
        /*008c*/ 	.word	0x00000020


	//----- nvinfo : EIATTR_FRAME_SIZE
	.align		4
.L_23:
        /*0090*/ 	.byte	0x04, 0x11
        /*0092*/ 	.short	(.L_25 - .L_24)
	.align		4
.L_24:
        /*0094*/ 	.word	index@(indexed_moe_forward_q6k_q8_1)
        /*0098*/ 	.word	0x00000000


	//----- nvinfo : EIATTR_REGCOUNT
	.align		4
.L_25:
        /*009c*/ 	.byte	0x04, 0x2f
        /*009e*/ 	.short	(.L_27 - .L_26)
	.align		4
.L_26:
        /*00a0*/ 	.word	index@(indexed_moe_forward_q8_0_q8_1)
        /*00a4*/ 	.word	0x00000023


	//----- nvinfo : EIATTR_FRAME_SIZE
	.align		4
.L_27:
        /*00a8*/ 	.byte	0x04, 0x11
        /*00aa*/ 	.short	(.L_29 - .L_28)
	.align		4
.L_28:
        /*00ac*/ 	.word	index@(indexed_moe_forward_q8_0_q8_1)
        /*00b0*/ 	.word	0x00000000


	//----- nvinfo : EIATTR_MIN_STACK_SIZE
	.align		4
.L_29:
        /*00b4*/ 	.byte	0x04, 0x12
        /*00b6*/ 	.short	(.L_31 - .L_30)
	.align		4
.L_30:
        /*00b8*/ 	.word	index@(indexed_moe_forward_q8_0_q8_1)
        /*00bc*/ 	.word	0x00000000


	//----- nvinfo : EIATTR_MIN_STACK_SIZE
	.align		4
.L_31:
        /*00c0*/ 	.byte	0x04, 0x12
        /*00c2*/ 	.short	(.L_33 - .L_32)
	.align		4
.L_32:
        /*00c4*/ 	.word	index@(indexed_moe_forward_q6k_q8_1)
        /*00c8*/ 	.word	0x00000000


	//----- nvinfo : EIATTR_MIN_STACK_SIZE
	.align		4
.L_33:
        /*00cc*/ 	.byte	0x04, 0x12
        /*00ce*/ 	.short	(.L_35 - .L_34)
	.align		4
.L_34:
        /*00d0*/ 	.word	index@(indexed_moe_forward_q5k_q8_1)
        /*00d4*/ 	.word	0x00000000


	//----- nvinfo : EIATTR_MIN_STACK_SIZE
	.align		4
.L_35:
        /*00d8*/ 	.byte	0x04, 0x12
        /*00da*/ 	.short	(.L_37 - .L_36)
	.align		4
.L_36:
        /*00dc*/ 	.word	index@(indexed_moe_forward_q4k_q8_1)
        /*00e0*/ 	.word	0x00000000


	//----- nvinfo : EIATTR_MIN_STACK_SIZE
	.align		4
.L_37:
        /*00e4*/ 	.byte	0x04, 0x12
        /*00e6*/ 	.short	(.L_39 - .L_38)
	.align		4
.L_38:
        /*00e8*/ 	.word	index@(indexed_moe_forward_q3k_q8_1)
        /*00ec*/ 	.word	0x00000000


	//----- nvinfo : EIATTR_MIN_STACK_SIZE
	.align		4
.L_39:
        /*00f0*/ 	.byte	0x04, 0x12
        /*00f2*/ 	.short	(.L_41 - .L_40)
	.align		4
.L_40:
        /*00f4*/ 	.word	index@(indexed_moe_forward_q2k_q8_1)
        /*00f8*/ 	.word	0x00000000


	//----- nvinfo : EIATTR_MIN_STACK_SIZE
	.align		4
.L_41:
        /*00fc*/ 	.byte	0x04, 0x12
        /*00fe*/ 	.short	(.L_43 - .L_42)
	.align		4
.L_42:
        /*0100*/ 	.word	index@(quantize_q8_1)
        /*0104*/ 	.word	0x00000000
.L_43:


//--------------------- .nv.compat                --------------------------
	.section	.nv.compat,"",@"SHT_CUDA_COMPAT_INFO"
	.align	4
        /*0000*/ 	.byte	0x02, 0x09, 0x00, 0x00, 0x02, 0x02, 0x01, 0x00, 0x02, 0x05, 0x05, 0x00, 0x03, 0x07, 0x01, 0x01
        /*0010*/ 	.byte	0x02, 0x03, 0x00, 0x00, 0x02, 0x06, 0x01, 0x00, 0x04, 0x0b, 0x08, 0x00, 0x01, 0x00, 0x00, 0x00
        /*0020*/ 	.byte	0x00, 0x00, 0x00, 0x00


//--------------------- .nv.info.indexed_moe_forward_q8_0_q8_1 --------------------------
	.section	.nv.info.indexed_moe_forward_q8_0_q8_1,"",@"SHT_CUDA_INFO"
	.sectionflags	@""
	.align	4


	//----- nvinfo : EIATTR_CUDA_API_VERSION
	.align		4
        /*0000*/ 	.byte	0x04, 0x37
        /*0002*/ 	.short	(.L_45 - .L_44)
.L_44:
        /*0004*/ 	.word	0x00000082


	//----- nvinfo : EIATTR_KPARAM_INFO
	.align		4
.L_45:
        /*0008*/ 	.byte	0x04, 0x17
        /*000a*/ 	.short	(.L_47 - .L_46)
.L_46:
        /*000c*/ 	.word	0x00000000
        /*0010*/ 	.short	0x0009
        /*0012*/ 	.short	0x0034
        /*0014*/ 	.byte	0x00, 0xf0, 0x11, 0x00


	//----- nvinfo : EIATTR_KPARAM_INFO
	.align		4
.L_47:
        /*0018*/ 	.byte	0x04, 0x17
        /*001a*/ 	.short	(.L_49 - .L_48)
.L_48:
        /*001c*/ 	.word	0x00000000
        /*0020*/ 	.short	0x0008
        /*0022*/ 	.short	0x0030
        /*0024*/ 	.byte	0x00, 0xf0, 0x11, 0x00


	//----- nvinfo : EIATTR_KPARAM_INFO
	.align		4
.L_49:
        /*0028*/ 	.byte	0x04, 0x17
        /*002a*/ 	.short	(.L_51 - .L_50)
.L_50:
        /*002c*/ 	.word	0x00000000
        /*0030*/ 	.short	0x0007
        /*0032*/ 	.short	0x002c
        /*0034*/ 	.byte	0x00, 0xf0, 0x11, 0x00


	//----- nvinfo : EIATTR_KPARAM_INFO
	.align		4
.L_51:
        /*0038*/ 	.byte	0x04, 0x17
        /*003a*/ 	.short	(.L_53 - .L_52)
.L_52:
        /*003c*/ 	.word	0x00000000
        /*0040*/ 	.short	0x0006
        /*0042*/ 	.short	0x0028
        /*0044*/ 	.byte	0x00, 0xf0, 0x11, 0x00


	//----- nvinfo : EIATTR_KPARAM_INFO
	.align		4
.L_53:
        /*0048*/ 	.byte	0x04, 0x17
        /*004a*/ 	.short	(.L_55 - .L_54)
.L_54:
        /*004c*/ 	.word	0x00000000
        /*0050*/ 	.short	0x0005
        /*0052*/ 	.short	0x0024
        /*0054*/ 	.byte	0x00, 0xf0, 0x11, 0x00


	//----- nvinfo : EIATTR_KPARAM_INFO
	.align		4
.L_55:
        /*0058*/ 	.byte	0x04, 0x17
        /*005a*/ 	.short	(.L_57 - .L_56)
.L_56:
        /*005c*/ 	.word	0x00000000
        /*0060*/ 	.short	0x0004
        /*0062*/ 	.short	0x0020
        /*0064*/ 	.byte	0x00, 0xf0, 0x11, 0x00


	//----- nvinfo : EIATTR_KPARAM_INFO
	.align		4
.L_57:
        /*0068*/ 	.byte	0x04, 0x17
        /*006a*/ 	.short	(.L_59 - .L_58)
.L_58:
        /*006c*/ 	.word	0x00000000
        /*0070*/ 	.short	0x0003
        /*0072*/ 	.short	0x0018
        /*0074*/ 	.byte	0x00, 0xf5, 0x21, 0x00


	//----- nvinfo : EIATTR_KPARAM_INFO
	.align		4
.L_59:
        /*0078*/ 	.byte	0x04, 0x17
        /*007a*/ 	.short	(.L_61 - .L_60)
.L_60:
        /*007c*/ 	.word	0x00000000
        /*0080*/ 	.short	0x0002
        /*0082*/ 	.short	0x0010
        /*0084*/ 	.byte	0x00, 0xf5, 0x21, 0x00


	//----- nvinfo : EIATTR_KPARAM_INFO
	.align		4
.L_61:
        /*0088*/ 	.byte	0x04, 0x17
        /*008a*/ 	.short	(.L_63 - .L_62)
.L_62:
        /*008c*/ 	.word	0x00000000
        /*0090*/ 	.short	0x0001
        /*0092*/ 	.short	0x0008
        /*0094*/ 	.byte	0x00, 0xf5, 0x21, 0x00


	//----- nvinfo : EIATTR_KPARAM_INFO
	.align		4
.L_63:
        /*0098*/ 	.byte	0x04, 0x17
        /*009a*/ 	.short	(.L_65 - .L_64)
.L_64:
        /*009c*/ 	.word	0x00000000
        /*00a0*/ 	.short	0x0000
        /*00a2*/ 	.short	0x0000
        /*00a4*/ 	.byte	0x00, 0xf5, 0x21, 0x00


	//----- nvinfo : EIATTR_SPARSE_MMA_MASK
	.align		4
.L_65:
        /*00a8*/ 	.byte	0x03, 0x50
        /*00aa*/ 	.short	0x0000


	//----- nvinfo : EIATTR_MAXREG_COUNT
	.align		4
        /*00ac*/ 	.byte	0x03, 0x1b
        /*00ae*/ 	.short	0x00ff


	//----- nvinfo : EIATTR_NUM_BARRIERS
	.align		4
        /*00b0*/ 	.byte	0x02, 0x4c
        /*00b2*/ 	.byte	0x01
	.zero		1


	//----- nvinfo : EIATTR_MERCURY_ISA_VERSION
	.align		4
        /*00b4*/ 	.byte	0x03, 0x5f
        /*00b6*/ 	.short	0x0101


	//----- nvinfo : EIATTR_COOP_GROUP_MASK_REGIDS
	.align		4
        /*00b8*/ 	.byte	0x04, 0x29
        /*00ba*/ 	.short	(.L_67 - .L_66)


	//   ....[0]....
.L_66:
        /*00bc*/ 	.word	0xffffffff


	//   ....[1]....
        /*00c0*/ 	.word	0xffffffff


	//   ....[2]....
        /*00c4*/ 	.word	0xffffffff


	//   ....[3]....
        /*00c8*/ 	.word	0xffffffff


	//   ....[4]....
        /*00cc*/ 	.word	0xffffffff


	//----- nvinfo : EIATTR_COOP_GROUP_INSTR_OFFSETS
	.align		4
.L_67:
        /*00d0*/ 	.byte	0x04, 0x28
        /*00d2*/ 	.short	(.L_69 - .L_68)


	//   ....[0]....
.L_68:
        /*00d4*/ 	.word	0x00000ee0


	//   ....[1]....
        /*00d8*/ 	.word	0x00000f00


	//   ....[2]....
        /*00dc*/ 	.word	0x00000f20


	//   ....[3]....
        /*00e0*/ 	.word	0x00000f40


	//   ....[4]....
        /*00e4*/ 	.word	0x00000f60


	//----- nvinfo : EIATTR_VRC_CTA_INIT_COUNT
	.align		4
.L_69:
        /*00e8*/ 	.byte	0x02, 0x4a
	.zero		1
	.zero		1


	//----- nvinfo : EIATTR_EXIT_INSTR_OFFSETS
	.align		4
        /*00ec*/ 	.byte	0x04, 0x1c
        /*00ee*/ 	.short	(.L_71 - .L_70)


	//   ....[0]....
.L_70:
        /*00f0*/ 	.word	0x00000080


	//   ....[1]....
        /*00f4*/ 	.word	0x00000100


	//   ....[2]....
        /*00f8*/ 	.word	0x00000e20


	//   ....[3]....
        /*00fc*/ 	.word	0x00000f70


	//   ....[4]....
        /*0100*/ 	.word	0x00000ff0


	//----- nvinfo : EIATTR_CRS_STACK_SIZE
	.align		4
.L_71:
        /*0104*/ 	.byte	0x04, 0x1e
        /*0106*/ 	.short	(.L_73 - .L_72)
.L_72:
        /*0108*/ 	.word	0x00000000


	//----- nvinfo : EIATTR_CBANK_PARAM_SIZE
	.align		4
.L_73:
        /*010c*/ 	.byte	0x03, 0x19
        /*010e*/ 	.short	0x0038


	//----- nvinfo : EIATTR_PARAM_CBANK
	.align		4
        /*0110*/ 	.byte	0x04, 0x0a
        /*0112*/ 	.short	(.L_75 - .L_74)
	.align		4
.L_74:
        /*0114*/ 	.word	index@(.nv.constant0.indexed_moe_forward_q8_0_q8_1)
        /*0118*/ 	.short	0x0380
        /*011a*/ 	.short	0x0038


	//----- nvinfo : EIATTR_SW_WAR
	.align		4
.L_75:
        /*011c*/ 	.byte	0x04, 0x36
        /*011e*/ 	.short	(.L_77 - .L_76)
.L_76:
        /*0120*/ 	.word	0x00000008
.L_77:


//--------------------- .nv.info.indexed_moe_forward_q6k_q8_1 --------------------------
	.section	.nv.info.indexed_moe_forward_q6k_q8_1,"",@"SHT_CUDA_INFO"
	.sectionflags	@""
	.align	4


	//----- nvinfo : EIATTR_CUDA_API_VERSION
	.align		4
        /*0000*/ 	.byte	0x04, 0x37
        /*0002*/ 	.short	(.L_79 - .L_78)
.L_78:
        /*0004*/ 	.word	0x00000082


	//----- nvinfo : EIATTR_KPARAM_INFO
	.align		4
.L_79:
        /*0008*/ 	.byte	0x04, 0x17
        /*000a*/ 	.short	(.L_81 - .L_80)
.L_80:
        /*000c*/ 	.word	0x00000000
        /*0010*/ 	.short	0x0009
        /*0012*/ 	.short	0x0034
        /*0014*/ 	.byte	0x00, 0xf0, 0x11, 0x00


	//----- nvinfo : EIATTR_KPARAM_INFO
	.align		4
.L_81:
        /*0018*/ 	.byte	0x04, 0x17
        /*001a*/ 	.short	(.L_83 - .L_82)
.L_82:
        /*001c*/ 	.word	0x00000000
        /*0020*/ 	.short	0x0008
        /*0022*/ 	.short	0x0030
        /*0024*/ 	.byte	0x00, 0xf0, 0x11, 0x00


	//----- nvinfo : EIATTR_KPARAM_INFO
	.align		4
.L_83:
        /*0028*/ 	.byte	0x04, 0x17
        /*002a*/ 	.short	(.L_85 - .L_84)
.L_84:
        /*002c*/ 	.word	0x00000000
        /*0030*/ 	.short	0x0007
        /*0032*/ 	.short	0x002c
        /*0034*/ 	.byte	0x00, 0xf0, 0x11, 0x00


	//----- nvinfo : EIATTR_KPARAM_INFO
	.align		4
.L_85:
        /*0038*/ 	.byte	0x04, 0x17
        /*003a*/ 	.short	(.L_87 - .L_86)
.L_86:
        /*003c*/ 	.word	0x00000000
        /*0040*/ 	.short	0x0006
        /*0042*/ 	.short	0x0028
        /*0044*/ 	.byte	0x00, 0xf0, 0x11, 0x00


	//----- nvinfo : EIATTR_KPARAM_INFO
	.align		4
.L_87:
        /*0048*/ 	.byte	0x04, 0x17
        /*004a*/ 	.short	(.L_89 - .L_88)
.L_88:
        /*004c*/ 	.word	0x00000000
        /*0050*/ 	.short	0x0005
        /*0052*/ 	.short	0x0024
        /*0054*/ 	.byte	0x00, 0xf0, 0x11, 0x00


	//----- nvinfo : EIATTR_KPARAM_INFO
	.align		4
.L_89:
        /*0058*/ 	.byte	0x04, 0x17
        /*005a*/ 	.short	(.L_91 - .L_90)
.L_90:
        /*005c*/ 	.word	0x00000000
        /*0060*/ 	.short	0x0004
        /*0062*/ 	.short	0x0020
        /*0064*/ 	.byte	0x00, 0xf0, 0x11, 0x00


	//----- nvinfo : EIATTR_KPARAM_INFO
	.align		4
.L_91:
        /*0068*/ 	.byte	0x04, 0x17
        /*006a*/ 	.short	(.L_93 - .L_92)
.L_92:
        /*006c*/ 	.word	0x00000000
        /*0070*/ 	.short	0x0003
        /*0072*/ 	.short	0x0018
        /*0074*/ 	.byte	0x00, 0xf5, 0x21, 0x00


	//----- nvinfo : EIATTR_KPARAM_INFO
	.align		4
.L_93:
        /*0078*/ 	.byte	0x04, 0x17
        /*007a*/ 	.short	(.L_95 - .L_94)
.L_94:
        /*007c*/ 	.word	0x00000000
        /*0080*/ 	.short	0x0002
        /*0082*/ 	.short	0x0010
        /*0084*/ 	.byte	0x00, 0xf5, 0x21, 0x00


	//----- nvinfo : EIATTR_KPARAM_INFO
	.align		4
.L_95:
        /*0088*/ 	.byte	0x04, 0x17
        /*008a*/ 	.short	(.L_97 - .L_96)
.L_96:
        /*008c*/ 	.word	0x00000000
        /*0090*/ 	.short	0x0001
        /*0092*/ 	.short	0x0008
        /*0094*/ 	.byte	0x00, 0xf5, 0x21, 0x00


	//----- nvinfo : EIATTR_KPARAM_INFO
	.align		4
.L_97:
        /*0098*/ 	.byte	0x04, 0x17
        /*009a*/ 	.short	(.L_99 - .L_98)
.L_98:
        /*009c*/ 	.word	0x00000000
        /*00a0*/ 	.short	0x0000
        /*00a2*/ 	.short	0x0000
        /*00a4*/ 	.byte	0x00, 0xf5, 0x21, 0x00


	//----- nvinfo : EIATTR_SPARSE_MMA_MASK
	.align		4
.L_99:
        /*00a8*/ 	.byte	0x03, 0x50
        /*00aa*/ 	.short	0x0000


	//----- nvinfo : EIATTR_MAXREG_COUNT
	.align		4
        /*00ac*/ 	.byte	0x03, 0x1b
        /*00ae*/ 	.short	0x00ff


	//----- nvinfo : EIATTR_NUM_BARRIERS
	.align		4
        /*00b0*/ 	.byte	0x02, 0x4c
        /*00b2*/ 	.byte	0x01
	.zero		1


	//----- nvinfo : EIATTR_MERCURY_ISA_VERSION
	.align		4
        /*00b4*/ 	.byte	0x03, 0x5f
        /*00b6*/ 	.short	0x0101


	//----- nvinfo : EIATTR_COOP_GROUP_MASK_REGIDS
	.align		4
        /*00b8*/ 	.byte	0x04, 0x29
        /*00ba*/ 	.short	(.L_101 - .L_100)


	//   ....[0]....
.L_100:
        /*00bc*/ 	.word	0xffffffff


	//   ....[1]....
        /*00c0*/ 	.word	0xffffffff


	//   ....[2]....
        /*00c4*/ 	.word	0xffffffff


	//   ....[3]....
        /*00c8*/ 	.word	0xffffffff


	//   ....[4]....
        /*00cc*/ 	.word	0xffffffff


	//----- nvinfo : EIATTR_COOP_GROUP_INSTR_OFFSETS
	.align		4
.L_101:
        /*00d0*/ 	.byte	0x04, 0x28
        /*00d2*/ 	.short	(.L_103 - .L_102)


	//   ....[0]....
.L_102:
        /*00d4*/ 	.word	0x00001280


	//   ....[1]....
        /*00d8*/ 	.word	0x000012a0


	//   ....[2]....
        /*00dc*/ 	.word	0x000012c0


	//   ....[3]....
        /*00e0*/ 	.word	0x000012e0


	//   ....[4]....
        /*00e4*/ 	.word	0x00001300


	//----- nvinfo : EIATTR_VRC_CTA_INIT_COUNT
	.align		4
.L_103:
        /*00e8*/ 	.byte	0x02, 0x4a
	.zero		1
	.zero		1


	//----- nvinfo : EIATTR_EXIT_INSTR_OFFSETS
	.align		4
        /*00ec*/ 	.byte	0x04, 0x1c
        /*00ee*/ 	.short	(.L_105 - .L_104)


	//   ....[0]....
.L_104:
        /*00f0*/ 	.word	0x00000080


	//   ....[1]....
        /*00f4*/ 	.word	0x000000c0


	//   ....[2]....
        /*00f8*/ 	.word	0x000011c0


	//   ....[3]....
        /*00fc*/ 	.word	0x00001310


	//   ....[4]....
        /*0100*/ 	.word	0x000013f0


	//----- nvinfo : EIATTR_CRS_STACK_SIZE
	.align		4
.L_105:
        /*0104*/ 	.byte	0x04, 0x1e
        /*0106*/ 	.short	(.L_107 - .L_106)
.L_106:
        /*0108*/ 	.word	0x00000000


	//----- nvinfo : EIATTR_CBANK_PARAM_SIZE
	.align		4
.L_107:
        /*010c*/ 	.byte	0x03, 0x19
        /*010e*/ 	.short	0x0038


	//----- nvinfo : EIATTR_PARAM_CBANK
	.align		4
        /*0110*/ 	.byte	0x04, 0x0a
        /*0112*/ 	.short	(.L_109 - .L_108)
	.align		4
.L_108:
        /*0114*/ 	.word	index@(.nv.constant0.indexed_moe_forward_q6k_q8_1)
        /*0118*/ 	.short	0x0380
        /*011a*/ 	.short	0x0038


	//----- nvinfo : EIATTR_SW_WAR
	.align		4
.L_109:
        /*011c*/ 	.byte	0x04, 0x36
        /*011e*/ 	.short	(.L_111 - .L_110)
.L_110:
        /*0120*/ 	.word	0x00000008
.L_111:


//--------------------- .nv.info.indexed_moe_forward_q5k_q8_1 --------------------------
	.section	.nv.info.indexed_moe_forward_q5k_q8_1,"",@"SHT_CUDA_INFO"
	.sectionflags	@""
	.align	4


	//----- nvinfo : EIATTR_CUDA_API_VERSION
	.align		4
        /*0000*/ 	.byte	0x04, 0x37
        /*0002*/ 	.short	(.L_113 - .L_112)
.L_112:
        /*0004*/ 	.word	0x00000082


	//----- nvinfo : EIATTR_KPARAM_INFO
	.align		4
.L_113:
        /*0008*/ 	.byte	0x04, 0x17
        /*000a*/ 	.short	(.L_115 - .L_114)
.L_114:
        /*000c*/ 	.word	0x00000000
        /*0010*/ 	.short	0x0009
        /*0012*/ 	.short	0x0034
        /*0014*/ 	.byte	0x00, 0xf0, 0x11, 0x00


	//----- nvinfo : EIATTR_KPARAM_INFO
	.align		4
.L_115:
        /*0018*/ 	.byte	0x04, 0x17
        /*001a*/ 	.short	(.L_117 - .L_116)
.L_116:
        /*001c*/ 	.word	0x00000000
        /*0020*/ 	.short	0x0008
        /*0022*/ 	.short	0x0030
        /*0024*/ 	.byte	0x00, 0xf0, 0x11, 0x00


	//----- nvinfo : EIATTR_KPARAM_INFO
	.align		4
.L_117:
        /*0028*/ 	.byte	0x04, 0x17
        /*002a*/ 	.short	(.L_119 - .L_118)
.L_118:
        /*002c*/ 	.word	0x00000000
        /*0030*/ 	.short	0x0007
        /*0032*/ 	.short	0x002c
        /*0034*/ 	.byte	0x00, 0xf0, 0x11, 0x00


	//----- nvinfo : EIATTR_KPARAM_INFO
	.align		4
.L_119:
        /*0038*/ 	.byte	0x04, 0x17
        /*003a*/ 	.short	(.L_121 - .L_120)
.L_120:
        /*003c*/ 	.word	0x00000000
        /*0040*/ 	.short	0x0006
        /*0042*/ 	.short	0x0028
        /*0044*/ 	.byte	0x00, 0xf0, 0x11, 0x00


	//----- nvinfo : EIATTR_KPARAM_INFO
	.align		4
.L_121:
        /*0048*/ 	.byte	0x04, 0x17
        /*004a*/ 	.short	(.L_123 - .L_122)
.L_122:
        /*004c*/ 	.word	0x00000000
        /*0050*/ 	.short	0x0005
        /*0052*/ 	.short	0x0024
        /*0054*/ 	.byte	0x00, 0xf0, 0x11, 0x00


	//----- nvinfo : EIATTR_KPARAM_INFO
	.align		4
.L_123:
        /*0058*/ 	.byte	0x04, 0x17
        /*005a*/ 	.short	(.L_125 - .L_124)
.L_124:
        /*005c*/ 	.word	0x00000000
        /*0060*/ 	.short	0x0004
        /*0062*/ 	.short	0x0020
        /*0064*/ 	.byte	0x00, 0xf0, 0x11, 0x00


	//----- nvinfo : EIATTR_KPARAM_INFO
	.align		4
.L_125:
        /*0068*/ 	.byte	0x04, 0x17
        /*006a*/ 	.short	(.L_127 - .L_126)
.L_126:
        /*006c*/ 	.word	0x00000000
        /*0070*/ 	.short	0x0003
        /*0072*/ 	.short	0x0018
        /*0074*/ 	.byte	0x00, 0xf5, 0x21, 0x00


	//----- nvinfo : EIATTR_KPARAM_INFO
	.align		4
.L_127:
        /*0078*/ 	.byte	0x04, 0x17
        /*007a*/ 	.short	(.L_129 - .L_128)
.L_128:
        /*007c*/ 	.word	0x00000000
        /*0080*/ 	.short	0x0002
        /*0082*/ 	.short	0x0010
        /*0084*/ 	.byte	0x00, 0xf5, 0x21, 0x00


	//----- nvinfo : EIATTR_KPARAM_INFO
	.align		4
.L_129:
        /*0088*/ 	.byte	0x04, 0x17
        /*008a*/ 	.short	(.L_131 - .L_130)
.L_130:
        /*008c*/ 	.word	0x00000000
        /*0090*/ 	.short	0x0001
        /*0092*/ 	.short	0x0008
        /*0094*/ 	.byte	0x00, 0xf5, 0x21, 0x00


	//----- nvinfo : EIATTR_KPARAM_INFO
	.align		4
.L_131:
        /*0098*/ 	.byte	0x04, 0x17
        /*009a*/ 	.short	(.L_133 - .L_132)
.L_132:
        /*009c*/ 	.word	0x00000000
        /*00a0*/ 	.short	0x0000
        /*00a2*/ 	.short	0x0000
        /*00a4*/ 	.byte	0x00, 0xf5, 0x21, 0x00


	//----- nvinfo : EIATTR_SPARSE_MMA_MASK
	.align		4
.L_133:
        /*00a8*/ 	.byte	0x03, 0x50
        /*00aa*/ 	.short	0x0000


	//----- nvinfo : EIATTR_MAXREG_COUNT
	.align		4
        /*00ac*/ 	.byte	0x03, 0x1b
        /*00ae*/ 	.short	0x00ff


	//----- nvinfo : EIATTR_NUM_BARRIERS
	.align		4
        /*00b0*/ 	.byte	0x02, 0x4c
        /*00b2*/ 	.byte	0x01
	.zero		1


	//----- nvinfo : EIATTR_MERCURY_ISA_VERSION
	.align		4
        /*00b4*/ 	.byte	0x03, 0x5f
        /*00b6*/ 	.short	0x0101


	//----- nvinfo : EIATTR_COOP_GROUP_MASK_REGIDS
	.align		4
        /*00b8*/ 	.byte	0x04, 0x29
        /*00ba*/ 	.short	(.L_135 - .L_134)


	//   ....[0]....
.L_134:
        /*00bc*/ 	.word	0xffffffff


	//   ....[1]....
        /*00c0*/ 	.word	0xffffffff


	//   ....[2]....
        /*00c4*/ 	.word	0xffffffff


	//   ....[3]....
        /*00c8*/ 	.word	0xffffffff


	//   ....[4]....
        /*00cc*/ 	.word	0xffffffff


	//----- nvinfo : EIATTR_COOP_GROUP_INSTR_OFFSETS
	.align		4
.L_135:
        /*00d0*/ 	.byte	0x04, 0x28
        /*00d2*/ 	.short	(.L_137 - .L_136)


	//   ....[0]....
.L_136:
        /*00d4*/ 	.word	0x00000c20


	//   ....[1]....
        /*00d8*/ 	.word	0x00000c40


	//   ....[2]....
        /*00dc*/ 	.word	0x00000c60


	//   ....[3]....
        /*00e0*/ 	.word	0x00000c80


	//   ....[4]....
        /*00e4*/ 	.word	0x00000ca0


	//----- nvinfo : EIATTR_VRC_CTA_INIT_COUNT
	.align		4
.L_137:
        /*00e8*/ 	.byte	0x02, 0x4a
	.zero		1
	.zero		1


	//----- nvinfo : EIATTR_EXIT_INSTR_OFFSETS
	.align		4
        /*00ec*/ 	.byte	0x04, 0x1c
        /*00ee*/ 	.short	(.L_139 - .L_138)


	//   ....[0]....
.L_138:
        /*00f0*/ 	.word	0x00000080


	//   ....[1]....
        /*00f4*/ 	.word	0x000000c0


	//   ....[2]....
        /*00f8*/ 	.word	0x00000b60


	//   ....[3]....
        /*00fc*/ 	.word	0x00000cb0


	//   ....[4]....
        /*0100*/ 	.word	0x00000da0


	//----- nvinfo : EIATTR_CRS_STACK_SIZE
	.align		4
.L_139:
        /*0104*/ 	.byte	0x04, 0x1e
        /*0106*/ 	.short	(.L_141 - .L_140)
.L_140:
        /*0108*/ 	.word	0x00000000


	//----- nvinfo : EIATTR_CBANK_PARAM_SIZE
	.align		4
.L_141:
        /*010c*/ 	.byte	0x03, 0x19
        /*010e*/ 	.short	0x0038


	//----- nvinfo : EIATTR_PARAM_CBANK
	.align		4
        /*0110*/ 	.byte	0x04, 0x0a
        /*0112*/ 	.short	(.L_143 - .L_142)
	.align		4
.L_142:
        /*0114*/ 	.word	index@(.nv.constant0.indexed_moe_forward_q5k_q8_1)
        /*0118*/ 	.short	0x0380
        /*011a*/ 	.short	0x0038


	//----- nvinfo : EIATTR_SW_WAR
	.align		4
.L_143:
        /*011c*/ 	.byte	0x04, 0x36
        /*011e*/ 	.short	(.L_145 - .L_144)
.L_144:
        /*0120*/ 	.word	0x00000008
.L_145:


//--------------------- .nv.info.indexed_moe_forward_q4k_q8_1 --------------------------
	.section	.nv.info.indexed_moe_forward_q4k_q8_1,"",@"SHT_CUDA_INFO"
	.sectionflags	@""
	.align	4


	//----- nvinfo : EIATTR_CUDA_API_VERSION
	.align		4
        /*0000*/ 	.byte	0x04, 0x37
        /*0002*/ 	.short	(.L_147 - .L_146)
.L_146:
        /*0004*/ 	.word	0x00000082


	//----- nvinfo : EIATTR_KPARAM_INFO
	.align		4
.L_147:
        /*0008*/ 	.byte	0x04, 0x17
        /*000a*/ 	.short	(.L_149 - .L_148)
.L_148:
        /*000c*/ 	.word	0x00000000
        /*0010*/ 	.short	0x0009
        /*0012*/ 	.short	0x0034
        /*0014*/ 	.byte	0x00, 0xf0, 0x11, 0x00


	//----- nvinfo : EIATTR_KPARAM_INFO
	.align		4
.L_149:
        /*0018*/ 	.byte	0x04, 0x17
        /*001a*/ 	.short	(.L_151 - .L_150)
.L_150:
        /*001c*/ 	.word	0x00000000
        /*0020*/ 	.short	0x0008
        /*0022*/ 	.short	0x0030
        /*0024*/ 	.byte	0x00, 0xf0, 0x11, 0x00


	//----- nvinfo : EIATTR_KPARAM_INFO
	.align		4
.L_151:
        /*0028*/ 	.byte	0x04, 0x17
        /*002a*/ 	.short	(.L_153 - .L_152)
.L_152:
        /*002c*/ 	.word	0x00000000
        /*0030*/ 	.short	0x0007
        /*0032*/ 	.short	0x002c
        /*0034*/ 	.byte	0x00, 0xf0, 0x11, 0x00


	//----- nvinfo : EIATTR_KPARAM_INFO
	.align		4
.L_153:
        /*0038*/ 	.byte	0x04, 0x17
        /*003a*/ 	.short	(.L_155 - .L_154)
.L_154:
        /*003c*/ 	.word	0x00000000
        /*0040*/ 	.short	0x0006
        /*0042*/ 	.short	0x0028
        /*0044*/ 	.byte	0x00, 0xf0, 0x11, 0x00


	//----- nvinfo : EIATTR_KPARAM_INFO
	.align		4
.L_155:
        /*0048*/ 	.byte	0x04, 0x17
        /*004a*/ 	.short	(.L_157 - .L_156)
.L_156:
        /*004c*/ 	.word	0x00000000
        /*0050*/ 	.short	0x0005
        /*0052*/ 	.short	0x0024
        /*0054*/ 	.byte	0x00, 0xf0, 0x11, 0x00


	//----- nvinfo : EIATTR_KPARAM_INFO
	.align		4
.L_157:
        /*0058*/ 	.byte	0x04, 0x17
        /*005a*/ 	.short	(.L_159 - .L_158)
.L_158:
        /*005c*/ 	.word	0x00000000
        /*0060*/ 	.short	0x0004
        /*0062*/ 	.short	0x0020
        /*0064*/ 	.byte	0x00, 0xf0, 0x11, 0x00


	//----- nvinfo : EIATTR_KPARAM_INFO
	.align		4
.L_159:
        /*0068*/ 	.byte	0x04, 0x17
        /*006a*/ 	.short	(.L_161 - .L_160)
.L_160:
        /*006c*/ 	.word	0x00000000
        /*0070*/ 	.short	0x0003
        /*0072*/ 	.short	0x0018
        /*0074*/ 	.byte	0x00, 0xf5, 0x21, 0x00


	//----- nvinfo : EIATTR_KPARAM_INFO
	.align		4
.L_161:
        /*0078*/ 	.byte	0x04, 0x17
        /*007a*/ 	.short	(.L_163 - .L_162)
.L_162:
        /*007c*/ 	.word	0x00000000
        /*0080*/ 	.short	0x0002
        /*0082*/ 	.short	0x0010
        /*0084*/ 	.byte	0x00, 0xf5, 0x21, 0x00


	//----- nvinfo : EIATTR_KPARAM_INFO
	.align		4
.L_163:
        /*0088*/ 	.byte	0x04, 0x17
        /*008a*/ 	.short	(.L_165 - .L_164)
.L_164:
        /*008c*/ 	.word	0x00000000
        /*0090*/ 	.short	0x0001
        /*0092*/ 	.short	0x0008
        /*0094*/ 	.byte	0x00, 0xf5, 0x21, 0x00


	//----- nvinfo : EIATTR_KPARAM_INFO
	.align		4
.L_165:
        /*0098*/ 	.byte	0x04, 0x17
        /*009a*/ 	.short	(.L_167 - .L_166)
.L_166:
        /*009c*/ 	.word	0x00000000
        /*00a0*/ 	.short	0x0000
        /*00a2*/ 	.short	0x0000
        /*00a4*/ 	.byte	0x00, 0xf5, 0x21, 0x00


	//----- nvinfo : EIATTR_SPARSE_MMA_MASK
	.align		4
.L_167:
        /*00a8*/ 	.byte	0x03, 0x50
        /*00aa*/ 	.short	0x0000


	//----- nvinfo : EIATTR_MAXREG_COUNT
	.align		4
        /*00ac*/ 	.byte	0x03, 0x1b
        /*00ae*/ 	.short	0x00ff


	//----- nvinfo : EIATTR_NUM_BARRIERS
	.align		4
        /*00b0*/ 	.byte	0x02, 0x4c
        /*00b2*/ 	.byte	0x01
	.zero		1


	//----- nvinfo : EIATTR_MERCURY_ISA_VERSION
	.align		4
        /*00b4*/ 	.byte	0x03, 0x5f
        /*00b6*/ 	.short	0x0101


	//----- nvinfo : EIATTR_COOP_GROUP_MASK_REGIDS
	.align		4
        /*00b8*/ 	.byte	0x04, 0x29
        /*00ba*/ 	.short	(.L_169 - .L_168)


	//   ....[0]....
.L_168:
        /*00bc*/ 	.word	0xffffffff


	//   ....[1]....
        /*00c0*/ 	.word	0xffffffff


	//   ....[2]....
        /*00c4*/ 	.word	0xffffffff


	//   ....[3]....
        /*00c8*/ 	.word	0xffffffff


	//   ....[4]....
        /*00cc*/ 	.word	0xffffffff


	//----- nvinfo : EIATTR_COOP_GROUP_INSTR_OFFSETS
	.align		4
.L_169:
        /*00d0*/ 	.byte	0x04, 0x28
        /*00d2*/ 	.short	(.L_171 - .L_170)


	//   ....[0]....
.L_170:
        /*00d4*/ 	.word	0x000015b0


	//   ....[1]....
        /*00d8*/ 	.word	0x000015d0


	//   ....[2]....
        /*00dc*/ 	.word	0x000015f0


	//   ....[3]....
        /*00e0*/ 	.word	0x00001610


	//   ....[4]....
        /*00e4*/ 	.word	0x00001630


	//----- nvinfo : EIATTR_VRC_CTA_INIT_COUNT
	.align		4
.L_171:
        /*00e8*/ 	.byte	0x02, 0x4a
	.zero		1
	.zero		1


	//----- nvinfo : EIATTR_EXIT_INSTR_OFFSETS
	.align		4
        /*00ec*/ 	.byte	0x04, 0x1c
        /*00ee*/ 	.short	(.L_173 - .L_172)


	//   ....[0]....
.L_172:
        /*00f0*/ 	.word	0x00000080


	//   ....[1]....
        /*00f4*/ 	.word	0x00000110


	//   ....[2]....
        /*00f8*/ 	.word	0x000014f0


	//   ....[3]....
        /*00fc*/ 	.word	0x00001640


	//   ....[4]....
        /*0100*/ 	.word	0x00001710


	//----- nvinfo : EIATTR_CRS_STACK_SIZE
	.align		4
.L_173:
        /*0104*/ 	.byte	0x04, 0x1e
        /*0106*/ 	.short	(.L_175 - .L_174)
.L_174:
        /*0108*/ 	.word	0x00000000


	//----- nvinfo : EIATTR_CBANK_PARAM_SIZE
	.align		4
.L_175:
        /*010c*/ 	.byte	0x03, 0x19
        /*010e*/ 	.short	0x0038


	//----- nvinfo : EIATTR_PARAM_CBANK
	.align		4
        /*0110*/ 	.byte	0x04, 0x0a
        /*0112*/ 	.short	(.L_177 - .L_176)
	.align		4
.L_176:
        /*0114*/ 	.word	index@(.nv.constant0.indexed_moe_forward_q4k_q8_1)
        /*0118*/ 	.short	0x0380
        /*011a*/ 	.short	0x0038


	//----- nvinfo : EIATTR_SW_WAR
	.align		4
.L_177:
        /*011c*/ 	.byte	0x04, 0x36
        /*011e*/ 	.short	(.L_179 - .L_178)
.L_178:
        /*0120*/ 	.word	0x00000008
.L_179:


//--------------------- .nv.info.indexed_moe_forward_q3k_q8_1 --------------------------
	.section	.nv.info.indexed_moe_forward_q3k_q8_1,"",@"SHT_CUDA_INFO"
	.sectionflags	@""
	.align	4


	//----- nvinfo : EIATTR_CUDA_API_VERSION
	.align		4
        /*0000*/ 	.byte	0x04, 0x37
        /*0002*/ 	.short	(.L_181 - .L_180)
.L_180:
        /*0004*/ 	.word	0x00000082


	//----- nvinfo : EIATTR_KPARAM_INFO
	.align		4
.L_181:
        /*0008*/ 	.byte	0x04, 0x17
        /*000a*/ 	.short	(.L_183 - .L_182)
.L_182:
        /*000c*/ 	.word	0x00000000
        /*0010*/ 	.short	0x0009
        /*0012*/ 	.short	0x0034
        /*0014*/ 	.byte	0x00, 0xf0, 0x11, 0x00


	//----- nvinfo : EIATTR_KPARAM_INFO
	.align		4
.L_183:
        /*0018*/ 	.byte	0x04, 0x17
        /*001a*/ 	.short	(.L_185 - .L_184)
.L_184:
        /*001c*/ 	.word	0x00000000
        /*0020*/ 	.short	0x0008
        /*0022*/ 	.short	0x0030
        /*0024*/ 	.byte	0x00, 0xf0, 0x11, 0x00


	//----- nvinfo : EIATTR_KPARAM_INFO
	.align		4
.L_185:
        /*0028*/ 	.byte	0x04, 0x17
        /*002a*/ 	.short	(.L_187 - .L_186)
.L_186:
        /*002c*/ 	.word	0x00000000
        /*0030*/ 	.short	0x0007
        /*0032*/ 	.short	0x002c
        /*0034*/ 	.byte	0x00, 0xf0, 0x11, 0x00


	//----- nvinfo : EIATTR_KPARAM_INFO
	.align		4
.L_187:
        /*0038*/ 	.byte	0x04, 0x17
        /*003a*/ 	.short	(.L_189 - .L_188)
.L_188:
        /*003c*/ 	.word	0x00000000
        /*0040*/ 	.short	0x0006
        /*0042*/ 	.short	0x0028
        /*0044*/ 	.byte	0x00, 0xf0, 0x11, 0x00


	//----- nvinfo : EIATTR_KPARAM_INFO
	.align		4
.L_189:
        /*0048*/ 	.byte	0x04, 0x17
        /*004a*/ 	.short	(.L_191 - .L_190)
.L_190:
        /*004c*/ 	.word	0x00000000
        /*0050*/ 	.short	0x0005
        /*0052*/ 	.short	0x0024
        /*0054*/ 	.byte	0x00, 0xf0, 0x11, 0x00


	//----- nvinfo : EIATTR_KPARAM_INFO
	.align		4
.L_191:
        /*0058*/ 	.byte	0x04, 0x17
        /*005a*/ 	.short	(.L_193 - .L_192)
.L_192:
        /*005c*/ 	.word	0x00000000
        /*0060*/ 	.short	0x0004
        /*0062*/ 	.short	0x0020
        /*0064*/ 	.byte	0x00, 0xf0, 0x11, 0x00


	//----- nvinfo : EIATTR_KPARAM_INFO
	.align		4
.L_193:
        /*0068*/ 	.byte	0x04, 0x17
        /*006a*/ 	.short	(.L_195 - .L_194)
.L_194:
        /*006c*/ 	.word	0x00000000
        /*0070*/ 	.short	0x0003
        /*0072*/ 	.short	0x0018
        /*0074*/ 	.byte	0x00, 0xf5, 0x21, 0x00


	//----- nvinfo : EIATTR_KPARAM_INFO
	.align		4
.L_195:
        /*0078*/ 	.byte	0x04, 0x17
        /*007a*/ 	.short	(.L_197 - .L_196)
.L_196:
        /*007c*/ 	.word	0x00000000
        /*0080*/ 	.short	0x0002
        /*0082*/ 	.short	0x0010
        /*0084*/ 	.byte	0x00, 0xf5, 0x21, 0x00


	//----- nvinfo : EIATTR_KPARAM_INFO
	.align		4
.L_197:
        /*0088*/ 	.byte	0x04, 0x17
        /*008a*/ 	.short	(.L_199 - .L_198)
.L_198:
        /*008c*/ 	.word	0x00000000
        /*0090*/ 	.short	0x0001
        /*0092*/ 	.short	0x0008
        /*0094*/ 	.byte	0x00, 0xf5, 0x21, 0x00


	//----- nvinfo : EIATTR_KPARAM_INFO
	.align		4
.L_199:
        /*0098*/ 	.byte	0x04, 0x17
        /*009a*/ 	.short	(.L_201 - .L_200)
.L_200:
        /*009c*/ 	.word	0x00000000
        /*00a0*/ 	.short	0x0000
        /*00a2*/ 	.short	0x0000
        /*00a4*/ 	.byte	0x00, 0xf5, 0x21, 0x00


	//----- nvinfo : EIATTR_SPARSE_MMA_MASK
	.align		4
.L_201:
        /*00a8*/ 	.byte	0x03, 0x50
        /*00aa*/ 	.short	0x0000


	//----- nvinfo : EIATTR_MAXREG_COUNT
	.align		4
        /*00ac*/ 	.byte	0x03, 0x1b
        /*00ae*/ 	.short	0x00ff


	//----- nvinfo : EIATTR_NUM_BARRIERS
	.align		4
        /*00b0*/ 	.byte	0x02, 0x4c
        /*00b2*/ 	.byte	0x01
	.zero		1


	//----- nvinfo : EIATTR_MERCURY_ISA_VERSION
	.align		4
        /*00b4*/ 	.byte	0x03, 0x5f
        /*00b6*/ 	.short	0x0101


	//----- nvinfo : EIATTR_COOP_GROUP_MASK_REGIDS
	.align		4
        /*00b8*/ 	.byte	0x04, 0x29
        /*00ba*/ 	.short	(.L_203 - .L_202)


	//   ....[0]....
.L_202:
        /*00bc*/ 	.word	0xffffffff


	//   ....[1]....
        /*00c0*/ 	.word	0xffffffff


	//   ....[2]....
        /*00c4*/ 	.word	0xffffffff


	//   ....[3]....
        /*00c8*/ 	.word	0xffffffff


	//   ....[4]....
        /*00cc*/ 	.word	0xffffffff


	//----- nvinfo : EIATTR_COOP_GROUP_INSTR_OFFSETS
	.align		4
.L_203:
        /*00d0*/ 	.byte	0x04, 0x28
        /*00d2*/ 	.short	(.L_205 - .L_204)


	//   ....[0]....
.L_204:
        /*00d4*/ 	.word	0x00000f30


	//   ....[1]....
        /*00d8*/ 	.word	0x00000f50


	//   ....[2]....
        /*00dc*/ 	.word	0x00000f70


	//   ....[3]....
        /*00e0*/ 	.word	0x00000f90


	//   ....[4]....
        /*00e4*/ 	.word	0x00000fb0


	//----- nvinfo : EIATTR_VRC_CTA_INIT_COUNT
	.align		4
.L_205:
        /*00e8*/ 	.byte	0x02, 0x4a
	.zero		1
	.zero		1


	//----- nvinfo : EIATTR_EXIT_INSTR_OFFSETS
	.align		4
        /*00ec*/ 	.byte	0x04, 0x1c
        /*00ee*/ 	.short	(.L_207 - .L_206)


	//   ....[0]....
.L_206:
        /*00f0*/ 	.word	0x00000080


	//   ....[1]....
        /*00f4*/ 	.word	0x000000c0


	//   ....[2]....
        /*00f8*/ 	.word	0x00000e70


	//   ....[3]....
        /*00fc*/ 	.word	0x00000fc0


	//   ....[4]....
        /*0100*/ 	.word	0x000010b0


	//----- nvinfo : EIATTR_CRS_STACK_SIZE
	.align		4
.L_207:
        /*0104*/ 	.byte	0x04, 0x1e
        /*0106*/ 	.short	(.L_209 - .L_208)
.L_208:
        /*0108*/ 	.word	0x00000000


	//----- nvinfo : EIATTR_CBANK_PARAM_SIZE
	.align		4
.L_209:
        /*010c*/ 	.byte	0x03, 0x19
        /*010e*/ 	.short	0x0038


	//----- nvinfo : EIATTR_PARAM_CBANK
	.align		4
        /*0110*/ 	.byte	0x04, 0x0a
        /*0112*/ 	.short	(.L_211 - .L_210)
	.align		4
.L_210:
        /*0114*/ 	.word	index@(.nv.constant0.indexed_moe_forward_q3k_q8_1)
        /*0118*/ 	.short	0x0380
        /*011a*/ 	.short	0x0038


	//----- nvinfo : EIATTR_SW_WAR
	.align		4
.L_211:
        /*011c*/ 	.byte	0x04, 0x36
        /*011e*/ 	.short	(.L_213 - .L_212)
.L_212:
        /*0120*/ 	.word	0x00000008
.L_213:


//--------------------- .nv.info.indexed_moe_forward_q2k_q8_1 --------------------------
	.section	.nv.info.indexed_moe_forward_q2k_q8_1,"",@"SHT_CUDA_INFO"
	.sectionflags	@""
	.align	4


	//----- nvinfo : EIATTR_CUDA_API_VERSION
	.align		4
        /*0000*/ 	.byte	0x04, 0x37
        /*0002*/ 	.short	(.L_215 - .L_214)
.L_214:
        /*0004*/ 	.word	0x00000082


	//----- nvinfo : EIATTR_KPARAM_INFO
	.align		4
.L_215:
        /*0008*/ 	.byte	0x04, 0x17
        /*000a*/ 	.short	(.L_217 - .L_216)
.L_216:
        /*000c*/ 	.word	0x00000000
        /*0010*/ 	.short	0x0009
        /*0012*/ 	.short	0x0034
        /*0014*/ 	.byte	0x00, 0xf0, 0x11, 0x00


	//----- nvinfo : EIATTR_KPARAM_INFO
	.align		4
.L_217:
        /*0018*/ 	.byte	0x04, 0x17
        /*001a*/ 	.short	(.L_219 - .L_218)
.L_218:
        /*001c*/ 	.word	0x00000000
        /*0020*/ 	.short	0x0008
        /*0022*/ 	.short	0x0030
        /*0024*/ 	.byte	0x00, 0xf0, 0x11, 0x00


	//----- nvinfo : EIATTR_KPARAM_INFO
	.align		4
.L_219:
        /*0028*/ 	.byte	0x04, 0x17
        /*002a*/ 	.short	(.L_221 - .L_220)
.L_220:
        /*002c*/ 	.word	0x00000000
        /*0030*/ 	.short	0x0007
        /*0032*/ 	.short	0x002c
        /*0034*/ 	.byte	0x00, 0xf0, 0x11, 0x00


	//----- nvinfo : EIATTR_KPARAM_INFO
	.align		4
.L_221:
        /*0038*/ 	.byte	0x04, 0x17
        /*003a*/ 	.short	(.L_223 - .L_222)
.L_222:
        /*003c*/ 	.word	0x00000000
        /*0040*/ 	.short	0x0006
        /*0042*/ 	.short	0x0028
        /*0044*/ 	.byte	0x00, 0xf0, 0x11, 0x00


	//----- nvinfo : EIATTR_KPARAM_INFO
	.align		4
.L_223:
        /*0048*/ 	.byte	0x04, 0x17
        /*004a*/ 	.short	(.L_225 - .L_224)
.L_224:
        /*004c*/ 	.word	0x00000000
        /*0050*/ 	.short	0x0005
        /*0052*/ 	.short	0x0024
        /*0054*/ 	.byte	0x00, 0xf0, 0x11, 0x00


	//----- nvinfo : EIATTR_KPARAM_INFO
	.align		4
.L_225:
        /*0058*/ 	.byte	0x04, 0x17
        /*005a*/ 	.short	(.L_227 - .L_226)
.L_226:
        /*005c*/ 	.word	0x00000000
        /*0060*/ 	.short	0x0004
        /*0062*/ 	.short	0x0020
        /*0064*/ 	.byte	0x00, 0xf0, 0x11, 0x00


	//----- nvinfo : EIATTR_KPARAM_INFO
	.align		4
.L_227:
        /*0068*/ 	.byte	0x04, 0x17
        /*006a*/ 	.short	(.L_229 - .L_228)
.L_228:
        /*006c*/ 	.word	0x00000000
        /*0070*/ 	.short	0x0003
        /*0072*/ 	.short	0x0018
        /*0074*/ 	.byte	0x00, 0xf5, 0x21, 0x00


	//----- nvinfo : EIATTR_KPARAM_INFO
	.align		4
.L_229:
        /*0078*/ 	.byte	0x04, 0x17
        /*007a*/ 	.short	(.L_231 - .L_230)
.L_230:
        /*007c*/ 	.word	0x00000000
        /*0080*/ 	.short	0x0002
        /*0082*/ 	.short	0x0010
        /*0084*/ 	.byte	0x00, 0xf5, 0x21, 0x00


	//----- nvinfo : EIATTR_KPARAM_INFO
	.align		4
.L_231:
        /*0088*/ 	.byte	0x04, 0x17
        /*008a*/ 	.short	(.L_233 - .L_232)
.L_232:
        /*008c*/ 	.word	0x00000000
        /*0090*/ 	.short	0x0001
        /*0092*/ 	.short	0x0008
        /*0094*/ 	.byte	0x00, 0xf5, 0x21, 0x00


	//----- nvinfo : EIATTR_KPARAM_INFO
	.align		4
.L_233:
        /*0098*/ 	.byte	0x04, 0x17
        /*009a*/ 	.short	(.L_235 - .L_234)
.L_234:
        /*009c*/ 	.word	0x00000000
        /*00a0*/ 	.short	0x0000
        /*00a2*/ 	.short	0x0000
        /*00a4*/ 	.byte	0x00, 0xf5, 0x21, 0x00


	//----- nvinfo : EIATTR_SPARSE_MMA_MASK
	.align		4
.L_235:
        /*00a8*/ 	.byte	0x03, 0x50
        /*00aa*/ 	.short	0x0000


	//----- nvinfo : EIATTR_MAXREG_COUNT
	.align		4
        /*00ac*/ 	.byte	0x03, 0x1b
        /*00ae*/ 	.short	0x00ff


	//----- nvinfo : EIATTR_NUM_BARRIERS
	.align		4
        /*00b0*/ 	.byte	0x02, 0x4c
        /*00b2*/ 	.byte	0x01
	.zero		1


	//----- nvinfo : EIATTR_MERCURY_ISA_VERSION
	.align		4
        /*00b4*/ 	.byte	0x03, 0x5f
        /*00b6*/ 	.short	0x0101


	//----- nvinfo : EIATTR_COOP_GROUP_MASK_REGIDS
	.align		4
        /*00b8*/ 	.byte	0x04, 0x29
        /*00ba*/ 	.short	(.L_237 - .L_236)


	//   ....[0]....
.L_236:
        /*00bc*/ 	.word	0xffffffff


	//   ....[1]....
        /*00c0*/ 	.word	0xffffffff


	//   ....[2]....
        /*00c4*/ 	.word	0xffffffff


	//   ....[3]....
        /*00c8*/ 	.word	0xffffffff


	//   ....[4]....
        /*00cc*/ 	.word	0xffffffff


	//----- nvinfo : EIATTR_COOP_GROUP_INSTR_OFFSETS
	.align		4
.L_237:
        /*00d0*/ 	.byte	0x04, 0x28
        /*00d2*/ 	.short	(.L_239 - .L_238)


	//   ....[0]....
.L_238:
        /*00d4*/ 	.word	0x00000bf0


	//   ....[1]....
        /*00d8*/ 	.word	0x00000c10


	//   ....[2]....
        /*00dc*/ 	.word	0x00000c30


	//   ....[3]....
        /*00e0*/ 	.word	0x00000c50


	//   ....[4]....
        /*00e4*/ 	.word	0x00000c70


	//----- nvinfo : EIATTR_VRC_CTA_INIT_COUNT
	.align		4
.L_239:
        /*00e8*/ 	.byte	0x02, 0x4a
	.zero		1
	.zero		1


	//----- nvinfo : EIATTR_EXIT_INSTR_OFFSETS
	.align		4
        /*00ec*/ 	.byte	0x04, 0x1c
        /*00ee*/ 	.short	(.L_241 - .L_240)


	//   ....[0]....
.L_240:
        /*00f0*/ 	.word	0x00000080


	//   ....[1]....
        /*00f4*/ 	.word	0x000000c0


	//   ....[2]....
        /*00f8*/ 	.word	0x00000b30


	//   ....[3]....
        /*00fc*/ 	.word	0x00000c80


	//   ....[4]....
        /*0100*/ 	.word	0x00000d70


	//----- nvinfo : EIATTR_CRS_STACK_SIZE
	.align		4
.L_241:
        /*0104*/ 	.byte	0x04, 0x1e
        /*0106*/ 	.short	(.L_243 - .L_242)
.L_242:
        /*0108*/ 	.word	0x00000000


	//----- nvinfo : EIATTR_CBANK_PARAM_SIZE
	.align		4
.L_243:
        /*010c*/ 	.byte	0x03, 0x19
        /*010e*/ 	.short	0x0038


	//----- nvinfo : EIATTR_PARAM_CBANK
	.align		4
        /*0110*/ 	.byte	0x04, 0x0a
        /*0112*/ 	.short	(.L_245 - .L_244)
	.align		4
.L_244:
        /*0114*/ 	.word	index@(.nv.constant0.indexed_moe_forward_q2k_q8_1)
        /*0118*/ 	.short	0x0380
        /*011a*/ 	.short	0x0038


	//----- nvinfo : EIATTR_SW_WAR
	.align		4
.L_245:
        /*011c*/ 	.byte	0x04, 0x36
        /*011e*/ 	.short	(.L_247 - .L_246)
.L_246:
        /*0120*/ 	.word	0x00000008
.L_247:


//--------------------- .nv.info.quantize_q8_1    --------------------------
	.section	.nv.info.quantize_q8_1,"",@"SHT_CUDA_INFO"
	.sectionflags	@""
	.align	4


	//----- nvinfo : EIATTR_CUDA_API_VERSION
	.align		4
        /*0000*/ 	.byte	0x04, 0x37
        /*0002*/ 	.short	(.L_249 - .L_248)
.L_248:
        /*0004*/ 	.word	0x00000082


	//----- nvinfo : EIATTR_KPARAM_INFO
	.align		4
.L_249:
        /*0008*/ 	.byte	0x04, 0x17
        /*000a*/ 	.short	(.L_251 - .L_250)
.L_250:
        /*000c*/ 	.word	0x00000000
        /*0010*/ 	.short	0x0003
        /*0012*/ 	.short	0x0014
        /*0014*/ 	.byte	0x00, 0xf0, 0x11, 0x00


	//----- nvinfo : EIATTR_KPARAM_INFO
	.align		4
.L_251:
        /*0018*/ 	.byte	0x04, 0x17
        /*001a*/ 	.short	(.L_253 - .L_252)
.L_252:
        /*001c*/ 	.word	0x00000000
        /*0020*/ 	.short	0x0002
        /*0022*/ 	.short	0x0010
        /*0024*/ 	.byte	0x00, 0xf0, 0x11, 0x00


	//----- nvinfo : EIATTR_KPARAM_INFO
	.align		4
.L_253:
        /*0028*/ 	.byte	0x04, 0x17
        /*002a*/ 	.short	(.L_255 - .L_254)
.L_254:
        /*002c*/ 	.word	0x00000000
        /*0030*/ 	.short	0x0001
        /*0032*/ 	.short	0x0008
        /*0034*/ 	.byte	0x00, 0xf5, 0x21, 0x00


	//----- nvinfo : EIATTR_KPARAM_INFO
	.align		4
.L_255:
        /*0038*/ 	.byte	0x04, 0x17
        /*003a*/ 	.short	(.L_257 - .L_256)
.L_256:
        /*003c*/ 	.word	0x00000000
        /*0040*/ 	.short	0x0000
        /*0042*/ 	.short	0x0000
        /*0044*/ 	.byte	0x00, 0xf5, 0x21, 0x00


	//----- nvinfo : EIATTR_SPARSE_MMA_MASK
	.align		4
.L_257:
        /*0048*/ 	.byte	0x03, 0x50
        /*004a*/ 	.short	0x0000


	//----- nvinfo : EIATTR_MAXREG_COUNT
	.align		4
        /*004c*/ 	.byte	0x03, 0x1b
        /*004e*/ 	.short	0x00ff


	//----- nvinfo : EIATTR_MERCURY_ISA_VERSION
	.align		4
        /*0050*/ 	.byte	0x03, 0x5f
        /*0052*/ 	.short	0x0101


	//----- nvinfo : EIATTR_COOP_GROUP_MASK_REGIDS
	.align		4
        /*0054*/ 	.byte	0x04, 0x29
        /*0056*/ 	.short	(.L_259 - .L_258)


	//   ....[0]....
.L_258:
        /*0058*/ 	.word	0xffffffff


	//   ....[1]....
        /*005c*/ 	.word	0xffffffff


	//   ....[2]....
        /*0060*/ 	.word	0xffffffff


	//   ....[3]....
        /*0064*/ 	.word	0xffffffff


	//   ....[4]....
        /*0068*/ 	.word	0xffffffff


	//   ....[5]....
        /*006c*/ 	.word	0xffffffff


	//   ....[6]....
        /*0070*/ 	.word	0xffffffff


	//   ....[7]....
        /*0074*/ 	.word	0xffffffff


	//   ....[8]....
        /*0078*/ 	.word	0xffffffff


	//   ....[9]....
        /*007c*/ 	.word	0xffffffff


	//----- nvinfo : EIATTR_COOP_GROUP_INSTR_OFFSETS
	.align		4
.L_259:
        /*0080*/ 	.byte	0x04, 0x28
        /*0082*/ 	.short	(.L_261 - .L_260)


	//   ....[0]....
.L_260:
        /*0084*/ 	.word	0x00000160


	//   ....[1]....
        /*0088*/ 	.word	0x00000170


	//   ....[2]....
        /*008c*/ 	.word	0x000001b0


	//   ....[3]....
        /*0090*/ 	.word	0x000001c0


	//   ....[4]....
        /*0094*/ 	.word	0x000001f0


	//   ....[5]....
        /*0098*/ 	.word	0x00000200


	//   ....[6]....
        /*009c*/ 	.word	0x00000230


	//   ....[7]....
        /*00a0*/ 	.word	0x00000250


	//   ....[8]....
        /*00a4*/ 	.word	0x000002a0


	//   ....[9]....
        /*00a8*/ 	.word	0x000002c0


	//----- nvinfo : EIATTR_VRC_CTA_INIT_COUNT
	.align		4
.L_261:
        /*00ac*/ 	.byte	0x02, 0x4a
	.zero		1
	.zero		1


	//----- nvinfo : EIATTR_EXIT_INSTR_OFFSETS
	.align		4
        /*00b0*/ 	.byte	0x04, 0x1c
        /*00b2*/ 	.short	(.L_263 - .L_262)


	//   ....[0]....
.L_262:
        /*00b4*/ 	.word	0x00000070


	//   ....[1]....
        /*00b8*/ 	.word	0x000005c0


	//   ....[2]....
        /*00bc*/ 	.word	0x00000610


	//----- nvinfo : EIATTR_CRS_STACK_SIZE
	.align		4
.L_263:
        /*00c0*/ 	.byte	0x04, 0x1e
        /*00c2*/ 	.short	(.L_265 - .L_264)
.L_264:
        /*00c4*/ 	.word	0x00000000


	//----- nvinfo : EIATTR_CBANK_PARAM_SIZE
	.align		4
.L_265:
        /*00c8*/ 	.byte	0x03, 0x19
        /*00ca*/ 	.short	0x0018


	//----- nvinfo : EIATTR_PARAM_CBANK
	.align		4
        /*00cc*/ 	.byte	0x04, 0x0a
        /*00ce*/ 	.short	(.L_267 - .L_266)
	.align		4
.L_266:
        /*00d0*/ 	.word	index@(.nv.constant0.quantize_q8_1)
        /*00d4*/ 	.short	0x0380
        /*00d6*/ 	.short	0x0018


	//----- nvinfo : EIATTR_SW_WAR
	.align		4
.L_267:
        /*00d8*/ 	.byte	0x04, 0x36
        /*00da*/ 	.short	(.L_269 - .L_268)
.L_268:
        /*00dc*/ 	.word	0x00000008
.L_269:


//--------------------- .nv.callgraph             --------------------------
	.section	.nv.callgraph,"",@"SHT_CUDA_CALLGRAPH"
	.align	4
	.sectionentsize	8
	.align		4
        /*0000*/ 	.word	0x00000000
	.align		4
        /*0004*/ 	.word	0xffffffff
	.align		4
        /*0008*/ 	.word	0x00000000
	.align		4
        /*000c*/ 	.word	0xfffffffe
	.align		4
        /*0010*/ 	.word	0x00000000
	.align		4
        /*0014*/ 	.word	0xfffffffd
	.align		4
        /*0018*/ 	.word	0x00000000
	.align		4
        /*001c*/ 	.word	0xfffffffc


//--------------------- .text.indexed_moe_forward_q8_0_q8_1 --------------------------
	.section	.text.indexed_moe_forward_q8_0_q8_1,"ax",@progbits
	.align	128
        .global         indexed_moe_forward_q8_0_q8_1
        .type           indexed_moe_forward_q8_0_q8_1,@function
        .size           indexed_moe_forward_q8_0_q8_1,(.L_x_50 - indexed_moe_forward_q8_0_q8_1)
        .other          indexed_moe_forward_q8_0_q8_1,@"STO_CUDA_ENTRY STV_DEFAULT"
indexed_moe_forward_q8_0_q8_1:
.text.indexed_moe_forward_q8_0_q8_1:
[----:B------:R-:W-:Y:S01]  /*0000*/  LDC R1, c[0x0][0x37c] ;  /* 0x0000df00ff017b82 */ /* 0x000fe20000000800 */
[----:B------:R-:W0:Y:S07]  /*0010*/  S2R R5, SR_CTAID.Y ;  /* 0x0000000000057919 */ /* 0x000e2e0000002600 */
[----:B------:R-:W0:Y:S01]  /*0020*/  LDC R3, c[0x0][0x378] ;  /* 0x0000de00ff037b82 */ /* 0x000e220000000800 */
[----:B------:R-:W1:Y:S01]  /*0030*/  LDCU UR4, c[0x0][0x374] ;  /* 0x00006e80ff0477ac */ /* 0x000e620008000800 */
[----:B------:R-:W0:Y:S02]  /*0040*/  S2R R0, SR_CTAID.Z ;  /* 0x0000000000007919 */ /* 0x000e240000002700 */
[----:B0-----:R-:W-:-:S02]  /*0050*/  IMAD R0, R5, R3, R0 ;  /* 0x0000000305007224 */ /* 0x001fc400078e0200 */
[----:B-1----:R-:W-:-:S05]  /*0060*/  IMAD R3, R3, UR4, RZ ;  /* 0x0000000403037c24 */ /* 0x002fca000f8e02ff */
[----:B------:R-:W-:-:S13]  /*0070*/  ISETP.GE.U32.AND P0, PT, R0, R3, PT ;  /* 0x000000030000720c */ /* 0x000fda0003f06070 */
[----:B------:R-:W-:Y:S05]  /*0080*/  @P0 EXIT ;  /* 0x000000000000094d */ /* 0x000fea0003800000 */
[----:B------:R-:W0:Y:S01]  /*0090*/  LDC.64 R2, c[0x0][0x390] ;  /* 0x0000e400ff027b82 */ /* 0x000e220000000a00 */
[----:B------:R-:W1:Y:S01]  /*00a0*/  LDCU.64 UR8, c[0x0][0x358] ;  /* 0x00006b00ff0877ac */ /* 0x000e620008000a00 */
[----:B------:R-:W2:Y:S01]  /*00b0*/  S2R R16, SR_CTAID.X ;  /* 0x0000000000107919 */ /* 0x000ea20000002500 */
[----:B------:R-:W2:Y:S01]  /*00c0*/  LDCU.64 UR10, c[0x0][0x3a0] ;  /* 0x00007400ff0a77ac */ /* 0x000ea20008000a00 */
[----:B0-----:R-:W-:-:S06]  /*00d0*/  IMAD.WIDE R2, R0, 0x4, R2 ;  /* 0x0000000400027825 */ /* 0x001fcc00078e0202 */
[----:B-1----:R0:W5:Y:S01]  /*00e0*/  LDG.E.CONSTANT R2, desc[UR8][R2.64] ;  /* 0x0000000802027981 */ /* 0x002162000c1e9900 */
[----:B--2---:R-:W-:-:S13]  /*00f0*/  ISETP.GE.AND P0, PT, R16, UR10, PT ;  /* 0x0000000a10007c0c */ /* 0x004fda000bf06270 */
[----:B0-----:R-:W-:Y:S05]  /*0100*/  @P0 EXIT ;  /* 0x000000000000094d */ /* 0x001fea0003800000 */
[----:B------:R-:W0:Y:S01]  /*0110*/  S2R R4, SR_TID.Y ;  /* 0x0000000000047919 */ /* 0x000e220000002200 */
[----:B------:R-:W1:Y:S01]  /*0120*/  LDC.64 R6, c[0x0][0x3b0] ;  /* 0x0000ec00ff067b82 */ /* 0x000e620000000a00 */
[----:B------:R-:W-:Y:S01]  /*0130*/  USHF.R.S32.HI UR5, URZ, 0x1f, UR11 ;  /* 0x0000001fff057899 */ /* 0x000fe2000801140b */
[----:B------:R-:W-:Y:S01]  /*0140*/  BSSY.RECONVERGENT B0, `(.L_x_0) ;  /* 0x00000c3000007945 */ /* 0x000fe20003800200 */
[----:B------:R-:W0:Y:S01]  /*0150*/  S2R R3, SR_TID.X ;  /* 0x0000000000037919 */ /* 0x000e220000002100 */
[----:B------:R-:W-:Y:S02]  /*0160*/  UIMAD UR4, UR11, UR10, URZ ;  /* 0x0000000a0b0472a4 */ /* 0x000fe4000f8e02ff */
[----:B------:R-:W-:Y:S02]  /*0170*/  ULEA.HI UR5, UR5, UR11, URZ, 0x5 ;  /* 0x0000000b05057291 */ /* 0x000fe4000f8f28ff */
[----:B------:R-:W-:Y:S02]  /*0180*/  USHF.R.S32.HI UR6, URZ, 0x1f, UR4 ;  /* 0x0000001fff067899 */ /* 0x000fe40008011404 */
[----:B------:R-:W-:-:S02]  /*0190*/  USHF.R.S32.HI UR5, URZ, 0x5, UR5 ;  /* 0x00000005ff057899 */ /* 0x000fc40008011405 */
[----:B------:R-:W-:Y:S02]  /*01a0*/  USHF.R.U32.HI UR7, URZ, 0x5, UR6 ;  /* 0x00000005ff077899 */ /* 0x000fe40008011606 */
[----:B------:R-:W-:-:S06]  /*01b0*/  USHF.R.U64 UR4, UR4, 0x5, UR6 ;  /* 0x0000000504047899 */ /* 0x000fcc0008001206 */
[----:B-----5:R-:W-:Y:S01]  /*01c0*/  IMAD.WIDE.U32 R10, R2, UR4, RZ ;  /* 0x00000004020a7c25 */ /* 0x020fe2000f8e00ff */
[----:B-1----:R-:W-:Y:S02]  /*01d0*/  ISETP.NE.AND P0, PT, R7, 0x1, PT ;  /* 0x000000010700780c */ /* 0x002fe40003f05270 */
[----:B------:R-:W-:Y:S02]  /*01e0*/  SHF.R.S32.HI R7, RZ, 0x1f, R6 ;  /* 0x0000001fff077819 */ /* 0x000fe40000011406 */
[----:B------:R-:W-:Y:S02]  /*01f0*/  SEL R14, R5, R0, !P0 ;  /* 0x00000000050e7207 */ /* 0x000fe40004000000 */
[--C-:B------:R-:W-:Y:S02]  /*0200*/  SHF.R.U32.HI R9, RZ, 0x5, R7.reuse ;  /* 0x00000005ff097819 */ /* 0x100fe40000011607 */
[----:B------:R-:W-:Y:S02]  /*0210*/  SHF.R.U64 R7, R6, 0x5, R7 ;  /* 0x0000000506077819 */ /* 0x000fe40000001207 */
[----:B------:R-:W-:Y:S01]  /*0220*/  SHF.R.S32.HI R6, RZ, 0x1f, R14 ;  /* 0x0000001fff067819 */ /* 0x000fe2000001140e */
[-C--:B------:R-:W-:Y:S01]  /*0230*/  IMAD R9, R9, R14.reuse, RZ ;  /* 0x0000000e09097224 */ /* 0x080fe200078e02ff */
[----:B0-----:R-:W-:Y:S01]  /*0240*/  LEA R5, R4, R3, 0x5 ;  /* 0x0000000304057211 */ /* 0x001fe200078e28ff */
[----:B------:R-:W-:-:S03]  /*0250*/  IMAD.WIDE.U32 R14, R7, R14, RZ ;  /* 0x0000000e070e7225 */ /* 0x000fc600078e00ff */
[----:B------:R-:W-:Y:S01]  /*0260*/  SHF.R.U32.HI R4, RZ, 0x2, R5 ;  /* 0x00000002ff047819 */ /* 0x000fe20000011605 */
[----:B------:R-:W-:Y:S02]  /*0270*/  IMAD R13, R6, R7, R9 ;  /* 0x00000007060d7224 */ /* 0x000fe400078e0209 */
[----:B------:R-:W-:Y:S01]  /*0280*/  IMAD R9, R2, UR7, RZ ;  /* 0x0000000702097c24 */ /* 0x000fe2000f8e02ff */
[----:B------:R-:W-:Y:S01]  /*0290*/  ISETP.GE.AND P0, PT, R4, UR5, PT ;  /* 0x0000000504007c0c */ /* 0x000fe2000bf06270 */
[----:B------:R-:W-:-:S12]  /*02a0*/  IMAD.MOV.U32 R7, RZ, RZ, RZ ;  /* 0x000000ffff077224 */ /* 0x000fd800078e00ff */
[----:B------:R-:W-:Y:S05]  /*02b0*/  @P0 BRA `(.L_x_1) ;  /* 0x0000000800ac0947 */ /* 0x000fea0003800000 */
[----:B------:R-:W-:Y:S01]  /*02c0*/  LOP3.LUT R20, RZ, R4, RZ, 0x33, !PT ;  /* 0x00000004ff147212 */ /* 0x000fe200078e33ff */
[----:B------:R-:W-:Y:S01]  /*02d0*/  IMAD.IADD R6, R15, 0x1, R13 ;  /* 0x000000010f067824 */ /* 0x000fe200078e020d */
[----:B------:R-:W-:Y:S01]  /*02e0*/  BSSY.RECONVERGENT B1, `(.L_x_2) ;  /* 0x0000040000017945 */ /* 0x000fe20003800200 */
[----:B------:R-:W-:Y:S01]  /*02f0*/  IMAD.WIDE.U32 R14, R14, 0x24, RZ ;  /* 0x000000240e0e7825 */ /* 0x000fe200078e00ff */
[----:B------:R-:W-:-:S03]  /*0300*/  IADD3 R20, PT, PT, R20, UR5, RZ ;  /* 0x0000000514147c10 */ /* 0x000fc6000fffe0ff */
[----:B------:R-:W-:Y:S01]  /*0310*/  IMAD R13, R6, 0x24, RZ ;  /* 0x00000024060d7824 */ /* 0x000fe200078e02ff */
[C---:B------:R-:W-:Y:S02]  /*0320*/  LOP3.LUT R7, R20.reuse, 0x60, RZ, 0xc0, !PT ;  /* 0x0000006014077812 */ /* 0x040fe400078ec0ff */
[----:B------:R-:W-:Y:S02]  /*0330*/  ISETP.GE.U32.AND P0, PT, R20, 0x60, PT ;  /* 0x000000601400780c */ /* 0x000fe40003f06070 */
[----:B------:R-:W-:Y:S01]  /*0340*/  ISETP.NE.AND P1, PT, R7, 0x60, PT ;  /* 0x000000600700780c */ /* 0x000fe20003f25270 */
[----:B------:R-:W-:Y:S01]  /*0350*/  IMAD.MOV.U32 R7, RZ, RZ, RZ ;  /* 0x000000ffff077224 */ /* 0x000fe200078e00ff */
[----:B------:R-:W-:Y:S02]  /*0360*/  IADD3 R6, PT, PT, R11, R9, RZ ;  /* 0x000000090b067210 */ /* 0x000fe40007ffe0ff */
[----:B------:R-:W-:-:S09]  /*0370*/  IADD3 R13, PT, PT, R15, R13, RZ ;  /* 0x0000000d0f0d7210 */ /* 0x000fd20007ffe0ff */
[----:B------:R-:W-:Y:S05]  /*0380*/  @!P1 BRA `(.L_x_3) ;  /* 0x0000000000d49947 */ /* 0x000fea0003800000 */
[----:B------:R-:W0:Y:S01]  /*0390*/  LDC.64 R24, c[0x0][0x388] ;  /* 0x0000e200ff187b82 */ /* 0x000e220000000a00 */
[----:B------:R-:W-:Y:S01]  /*03a0*/  SHF.R.U64 R19, R5, 0x2, RZ ;  /* 0x0000000205137819 */ /* 0x000fe200000012ff */
[----:B------:R-:W-:Y:S01]  /*03b0*/  IMAD.MOV.U32 R12, RZ, RZ, R14 ;  /* 0x000000ffff0c7224 */ /* 0x000fe200078e000e */
[----:B------:R-:W-:Y:S01]  /*03c0*/  LEA.HI R20, R20, 0x1, RZ, 0x1b ;  /* 0x0000000114147811 */ /* 0x000fe200078fd8ff */
[----:B------:R-:W-:Y:S01]  /*03d0*/  UMOV UR4, URZ ;  /* 0x000000ff00047c82 */ /* 0x000fe20008000000 */
[----:B------:R-:W-:Y:S01]  /*03e0*/  SHF.L.U32 R7, R3, 0x3, RZ ;  /* 0x0000000303077819 */ /* 0x000fe200000006ff */
[----:B------:R-:W-:Y:S01]  /*03f0*/  IMAD.WIDE.U32 R18, R19, 0x24, R12 ;  /* 0x0000002413127825 */ /* 0x000fe200078e000c */
[----:B------:R-:W-:Y:S01]  /*0400*/  LOP3.LUT R20, R20, 0x3, RZ, 0xc0, !PT ;  /* 0x0000000314147812 */ /* 0x000fe200078ec0ff */
[----:B------:R-:W1:Y:S01]  /*0410*/  LDC.64 R8, c[0x0][0x380] ;  /* 0x0000e000ff087b82 */ /* 0x000e620000000a00 */
[----:B------:R-:W-:Y:S01]  /*0420*/  LOP3.LUT R23, R7, 0x18, RZ, 0xc0, !PT ;  /* 0x0000001807177812 */ /* 0x000fe200078ec0ff */
[----:B------:R-:W-:-:S03]  /*0430*/  IMAD.MOV.U32 R7, RZ, RZ, RZ ;  /* 0x000000ffff077224 */ /* 0x000fc600078e00ff */
[----:B------:R-:W-:Y:S02]  /*0440*/  LOP3.LUT R23, R23, 0x4, RZ, 0xfc, !PT ;  /* 0x0000000417177812 */ /* 0x000fe400078efcff */
[----:B0-----:R-:W-:-:S04]  /*0450*/  IADD3 R24, P1, PT, R18, R24, RZ ;  /* 0x0000001812187210 */ /* 0x001fc80007f3e0ff */
[----:B------:R-:W-:Y:S01]  /*0460*/  IADD3.X R5, PT, PT, R25, UR4, R19, P1, !PT ;  /* 0x0000000419057c10 */ /* 0x000fe20008ffe413 */
[----:B------:R-:W-:Y:S02]  /*0470*/  IMAD R19, R6, 0x22, RZ ;  /* 0x0000002206137824 */ /* 0x000fe400078e02ff */
[----:B------:R-:W-:Y:S02]  /*0480*/  IMAD.MOV R25, RZ, RZ, -R20 ;  /* 0x000000ffff197224 */ /* 0x000fe400078e0a14 */
[----:B-1----:R-:W-:-:S04]  /*0490*/  IMAD.WIDE.U32 R10, R10, 0x22, R8 ;  /* 0x000000220a0a7825 */ /* 0x002fc800078e0008 */
[----:B------:R-:W-:-:S05]  /*04a0*/  IMAD R9, R16, UR5, RZ ;  /* 0x0000000510097c24 */ /* 0x000fca000f8e02ff */
[----:B------:R-:W-:Y:S02]  /*04b0*/  IADD3 R8, PT, PT, R4, R9, RZ ;  /* 0x0000000904087210 */ /* 0x000fe40007ffe0ff */
[----:B------:R-:W-:-:S07]  /*04c0*/  IADD3 R9, PT, PT, R11, R19, RZ ;  /* 0x000000130b097210 */ /* 0x000fce0007ffe0ff */
.L_x_4:
[----:B------:R-:W-:Y:S01]  /*04d0*/  MOV R18, R10 ;  /* 0x0000000a00127202 */ /* 0x000fe20000000f00 */
[----:B------:R-:W-:-:S04]  /*04e0*/  IMAD.MOV.U32 R19, RZ, RZ, R9 ;  /* 0x000000ffff137224 */ /* 0x000fc800078e0009 */
[----:B------:R-:W-:-:S03]  /*04f0*/  IMAD.WIDE R30, R8, 0x22, R18 ;  /* 0x00000022081e7825 */ /* 0x000fc600078e0212 */
[----:B------:R-:W-:Y:S02]  /*0500*/  IADD3 R18, P1, PT, R30, R23, RZ ;  /* 0x000000171e127210 */ /* 0x000fe40007f3e0ff */
[----:B------:R-:W2:Y:S02]  /*0510*/  LDG.E.U16.CONSTANT R22, desc[UR8][R30.64] ;  /* 0x000000081e167981 */ /* 0x000ea4000c1e9500 */
[----:B------:R-:W-:-:S05]  /*0520*/  IADD3.X R19, PT, PT, RZ, R31, RZ, P1, !PT ;  /* 0x0000001fff137210 */ /* 0x000fca0000ffe4ff */
[----:B------:R-:W3:Y:S04]  /*0530*/  LDG.E.U16.CONSTANT R27, desc[UR8][R18.64+-0x2] ;  /* 0xfffffe08121b7981 */ /* 0x000ee8000c1e9500 */
[----:B------:R-:W3:Y:S01]  /*0540*/  LDG.E.U16.CONSTANT R28, desc[UR8][R18.64] ;  /* 0x00000008121c7981 */ /* 0x000ee2000c1e9500 */
[----:B------:R-:W-:-:S03]  /*0550*/  IADD3 R20, P1, PT, R24, R23, RZ ;  /* 0x0000001718147210 */ /* 0x000fc60007f3e0ff */
[----:B------:R-:W4:Y:S01]  /*0560*/  LDG.E.U16.CONSTANT R29, desc[UR8][R18.64+0x2] ;  /* 0x00000208121d7981 */ /* 0x000f22000c1e9500 */
[----:B------:R-:W-:-:S03]  /*0570*/  IADD3.X R21, PT, PT, RZ, R5, RZ, P1, !PT ;  /* 0x00000005ff157210 */ /* 0x000fc60000ffe4ff */
[----:B------:R0:W4:Y:S04]  /*0580*/  LDG.E.U16.CONSTANT R32, desc[UR8][R18.64+0x4] ;  /* 0x0000040812207981 */ /* 0x000128000c1e9500 */
[----:B------:R-:W5:Y:S01]  /*0590*/  LDG.E.CONSTANT R26, desc[UR8][R20.64] ;  /* 0x00000008141a7981 */ /* 0x000f62000c1e9900 */
[----:B0-----:R-:W-:-:S03]  /*05a0*/  MOV R18, R24 ;  /* 0x0000001800127202 */ /* 0x001fc60000000f00 */
[----:B------:R-:W2:Y:S01]  /*05b0*/  LDG.E.CONSTANT R20, desc[UR8][R20.64+0x4] ;  /* 0x0000040814147981 */ /* 0x000ea2000c1e9900 */
[----:B------:R-:W-:Y:S01]  /*05c0*/  MOV R19, R5 ;  /* 0x0000000500137202 */ /* 0x000fe20000000f00 */
[----:B---3--:R-:W-:-:S04]  /*05d0*/  IMAD R27, R28, 0x10000, R27 ;  /* 0x000100001c1b7824 */ /* 0x008fc800078e021b */
[----:B------:R-:W3:Y:S01]  /*05e0*/  LDG.E.U16.CONSTANT R28, desc[UR8][R18.64] ;  /* 0x00000008121c7981 */ /* 0x000ee2000c1e9500 */
[----:B------:R-:W-:Y:S01]  /*05f0*/  IADD3 R25, PT, PT, R25, 0x1, RZ ;  /* 0x0000000119197810 */ /* 0x000fe20007ffe0ff */
[----:B----4-:R-:W-:-:S03]  /*0600*/  IMAD R29, R32, 0x10000, R29 ;  /* 0x00010000201d7824 */ /* 0x010fc600078e021d */
[----:B------:R-:W-:Y:S01]  /*0610*/  ISETP.NE.AND P1, PT, R25, RZ, PT ;  /* 0x000000ff1900720c */ /* 0x000fe20003f25270 */
[----:B-----5:R-:W-:Y:S02]  /*0620*/  IDP.4A.S8.S8 R26, R27, R26, RZ ;  /* 0x0000001a1b1a7226 */ /* 0x020fe400000006ff */
[----:B--2---:R-:W-:Y:S02]  /*0630*/  HADD2.F32 R27, -RZ, R22.H0_H0 ;  /* 0x20000016ff1b7230 */ /* 0x004fe40000004100 */
[----:B------:R-:W-:Y:S01]  /*0640*/  IDP.4A.S8.S8 R26, R29, R20, R26 ;  /* 0x000000141d1a7226 */ /* 0x000fe2000000061a */
[----:B------:R-:W-:-:S04]  /*0650*/  IADD3 R24, P2, PT, R24, 0x480, RZ ;  /* 0x0000048018187810 */ /* 0x000fc80007f5e0ff */
[----:B------:R-:W-:Y:S01]  /*0660*/  I2FP.F32.S32 R26, R26 ;  /* 0x0000001a001a7245 */ /* 0x000fe20000201400 */
[----:B------:R-:W-:-:S04]  /*0670*/  IMAD.X R5, RZ, RZ, R5, P2 ;  /* 0x000000ffff057224 */ /* 0x000fc800010e0605 */
[----:B------:R-:W-:Y:S01]  /*0680*/  FMUL R26, R26, R27 ;  /* 0x0000001b1a1a7220 */ /* 0x000fe20000400000 */
[----:B------:R-:W-:Y:S02]  /*0690*/  IADD3 R4, PT, PT, R4, 0x20, RZ ;  /* 0x0000002004047810 */ /* 0x000fe40007ffe0ff */
[----:B------:R-:W-:Y:S01]  /*06a0*/  IADD3 R8, PT, PT, R8, 0x20, RZ ;  /* 0x0000002008087810 */ /* 0x000fe20007ffe0ff */
[----:B---3--:R-:W-:-:S05]  /*06b0*/  HADD2.F32 R28, -RZ, R28.H0_H0 ;  /* 0x2000001cff1c7230 */ /* 0x008fca0000004100 */
[----:B------:R-:W-:Y:S01]  /*06c0*/  FFMA R7, R26, R28, R7 ;  /* 0x0000001c1a077223 */ /* 0x000fe20000000007 */
[----:B------:R-:W-:Y:S06]  /*06d0*/  @P1 BRA `(.L_x_4) ;  /* 0xfffffffc007c1947 */ /* 0x000fec000383ffff */
.L_x_3:
[----:B------:R-:W-:Y:S05]  /*06e0*/  BSYNC.RECONVERGENT B1 ;  /* 0x0000000000017941 */ /* 0x000fea0003800200 */
.L_x_2:
[----:B------:R-:W-:Y:S05]  /*06f0*/  @!P0 BRA `(.L_x_1) ;  /* 0x00000004009c8947 */ /* 0x000fea0003800000 */
[----:B------:R-:W0:Y:S01]  /*0700*/  LDC.64 R18, c[0x0][0x3a0] ;  /* 0x0000e800ff127b82 */ /* 0x000e220000000a00 */
[----:B------:R-:W1:Y:S01]  /*0710*/  LDCU.64 UR6, c[0x0][0x388] ;  /* 0x00007100ff0677ac */ /* 0x000e620008000a00 */
[----:B------:R-:W-:Y:S01]  /*0720*/  MOV R10, R14 ;  /* 0x0000000e000a7202 */ /* 0x000fe20000000f00 */
[----:B------:R-:W-:Y:S02]  /*0730*/  IMAD.MOV.U32 R11, RZ, RZ, R13 ;  /* 0x000000ffff0b7224 */ /* 0x000fe400078e000d */
[----:B------:R-:W-:Y:S02]  /*0740*/  IMAD R27, R6, 0x22, RZ ;  /* 0x00000022061b7824 */ /* 0x000fe400078e02ff */
[----:B------:R-:W-:Y:S01]  /*0750*/  IMAD.WIDE.U32 R10, R4, 0x24, R10 ;  /* 0x00000024040a7825 */ /* 0x000fe200078e000a */
[----:B------:R-:W2:Y:S02]  /*0760*/  LDC.64 R8, c[0x0][0x380] ;  /* 0x0000e000ff087b82 */ /* 0x000ea40000000a00 */
[----:B-1----:R-:W-:-:S04]  /*0770*/  IADD3 R14, P1, PT, R10, UR6, RZ ;  /* 0x000000060a0e7c10 */ /* 0x002fc8000ff3e0ff */
[----:B------:R-:W-:Y:S01]  /*0780*/  IADD3.X R15, PT, PT, R11, UR7, RZ, P1, !PT ;  /* 0x000000070b0f7c10 */ /* 0x000fe20008ffe4ff */
[----:B0-----:R-:W-:Y:S01]  /*0790*/  IMAD R18, R19, R18, RZ ;  /* 0x0000001213127224 */ /* 0x001fe200078e02ff */
[----:B------:R-:W-:-:S04]  /*07a0*/  SHF.R.S32.HI R12, RZ, 0x1f, R19 ;  /* 0x0000001fff0c7819 */ /* 0x000fc80000011413 */
[----:B------:R-:W-:Y:S02]  /*07b0*/  SHF.R.S32.HI R5, RZ, 0x1f, R18 ;  /* 0x0000001fff057819 */ /* 0x000fe40000011412 */
[----:B------:R-:W-:Y:S02]  /*07c0*/  LEA.HI R12, R12, R19, RZ, 0x5 ;  /* 0x000000130c0c7211 */ /* 0x000fe400078f28ff */
[----:B------:R-:W-:Y:S02]  /*07d0*/  SHF.R.U64 R5, R18, 0x5, R5 ;  /* 0x0000000512057819 */ /* 0x000fe40000001205 */
[----:B------:R-:W-:-:S03]  /*07e0*/  SHF.R.S32.HI R25, RZ, 0x5, R12 ;  /* 0x00000005ff197819 */ /* 0x000fc6000001140c */
[----:B------:R-:W-:Y:S01]  /*07f0*/  IMAD R13, R5, R2, RZ ;  /* 0x00000002050d7224 */ /* 0x000fe200078e02ff */
[----:B------:R-:W-:Y:S01]  /*0800*/  SHF.L.U32 R5, R3, 0x3, RZ ;  /* 0x0000000303057819 */ /* 0x000fe200000006ff */
[----:B------:R-:W-:Y:S02]  /*0810*/  IMAD R23, R25, R16, R4 ;  /* 0x0000001019177224 */ /* 0x000fe400078e0204 */
[----:B--2---:R-:W-:Y:S01]  /*0820*/  IMAD.WIDE.U32 R8, R13, 0x22, R8 ;  /* 0x000000220d087825 */ /* 0x004fe200078e0008 */
[----:B------:R-:W-:-:S04]  /*0830*/  LOP3.LUT R5, R5, 0x18, RZ, 0xc0, !PT ;  /* 0x0000001805057812 */ /* 0x000fc800078ec0ff */
[----:B------:R-:W-:Y:S02]  /*0840*/  IADD3 R10, P0, PT, R5, R8, RZ ;  /* 0x00000008050a7210 */ /* 0x000fe40007f1e0ff */
[----:B------:R-:W-:-:S05]  /*0850*/  IADD3 R27, PT, PT, R9, R27, RZ ;  /* 0x0000001b091b7210 */ /* 0x000fca0007ffe0ff */
[----:B------:R-:W-:-:S07]  /*0860*/  IMAD.X R11, RZ, RZ, R27, P0 ;  /* 0x000000ffff0b7224 */ /* 0x000fce00000e061b */
.L_x_5:
[----:B------:R-:W-:Y:S01]  /*0870*/  IMAD.WIDE R12, R23, 0x22, R10 ;  /* 0x00000022170c7825 */ /* 0x000fe200078e020a */
[----:B------:R-:W-:Y:S01]  /*0880*/  IADD3 R18, P0, PT, R5, R14, RZ ;  /* 0x0000000e05127210 */ /* 0x000fe20007f1e0ff */
[----:B------:R-:W2:Y:S04]  /*0890*/  LDG.E.U16.CONSTANT R26, desc[UR8][R14.64] ;  /* 0x000000080e1a7981 */ /* 0x000ea8000c1e9500 */
[----:B------:R-:W3:Y:S04]  /*08a0*/  LDG.E.U16.CONSTANT R29, desc[UR8][R12.64+0x2] ;  /* 0x000002080c1d7981 */ /* 0x000ee8000c1e9500 */
[----:B------:R-:W3:Y:S01]  /*08b0*/  LDG.E.U16.CONSTANT R20, desc[UR8][R12.64+0x4] ;  /* 0x000004080c147981 */ /* 0x000ee2000c1e9500 */
[----:B------:R-:W-:-:S03]  /*08c0*/  IADD3.X R19, PT, PT, RZ, R15, RZ, P0, !PT ;  /* 0x0000000fff137210 */ /* 0x000fc600007fe4ff */
[----:B------:R-:W4:Y:S04]  /*08d0*/  LDG.E.U16.CONSTANT R2, desc[UR8][R12.64+0x6] ;  /* 0x000006080c027981 */ /* 0x000f28000c1e9500 */
[----:B------:R-:W4:Y:S04]  /*08e0*/  LDG.E.U16.CONSTANT R31, desc[UR8][R12.64+0x8] ;  /* 0x000008080c1f7981 */ /* 0x000f28000c1e9500 */
[----:B------:R-:W5:Y:S01]  /*08f0*/  LDG.E.CONSTANT R6, desc[UR8][R18.64+0x4] ;  /* 0x0000040812067981 */ /* 0x000f62000c1e9900 */
[----:B------:R-:W-:-:S03]  /*0900*/  MOV R21, R27 ;  /* 0x0000001b00157202 */ /* 0x000fc60000000f00 */
[----:B------:R-:W2:Y:S04]  /*0910*/  LDG.E.CONSTANT R24, desc[UR8][R18.64+0x8] ;  /* 0x0000080812187981 */ /* 0x000ea8000c1e9900 */
[----:B------:R-:W2:Y:S01]  /*0920*/  LDG.E.U16.CONSTANT R30, desc[UR8][R14.64+0x900] ;  /* 0x000900080e1e7981 */ /* 0x000ea2000c1e9500 */
[----:B---3--:R-:W-:Y:S01]  /*0930*/  LEA R29, R20, R29, 0x10 ;  /* 0x0000001d141d7211 */ /* 0x008fe200078e80ff */
[----:B------:R-:W-:-:S04]  /*0940*/  IMAD.MOV.U32 R20, RZ, RZ, R8 ;  /* 0x000000ffff147224 */ /* 0x000fc800078e0008 */
[----:B------:R-:W-:-:S05]  /*0950*/  IMAD.WIDE R20, R23, 0x22, R20 ;  /* 0x0000002217147825 */ /* 0x000fca00078e0214 */
[----:B------:R-:W3:Y:S01]  /*0960*/  LDG.E.U16.CONSTANT R22, desc[UR8][R20.64] ;  /* 0x0000000814167981 */ /* 0x000ee2000c1e9500 */
[----:B----4-:R-:W-:Y:S01]  /*0970*/  LEA R31, R31, R2, 0x10 ;  /* 0x000000021f1f7211 */ /* 0x010fe200078e80ff */
[----:B-----5:R-:W-:Y:S02]  /*0980*/  IDP.4A.S8.S8 R6, R29, R6, RZ ;  /* 0x000000061d067226 */ /* 0x020fe400000006ff */
[----:B------:R-:W4:Y:S02]  /*0990*/  LDG.E.U16.CONSTANT R29, desc[UR8][R12.64+0x444] ;  /* 0x000444080c1d7981 */ /* 0x000f24000c1e9500 */
[----:B--2---:R-:W-:Y:S02]  /*09a0*/  IDP.4A.S8.S8 R6, R31, R24, R6 ;  /* 0x000000181f067226 */ /* 0x004fe40000000606 */
[----:B------:R-:W2:Y:S03]  /*09b0*/  LDG.E.U16.CONSTANT R24, desc[UR8][R12.64+0x446] ;  /* 0x000446080c187981 */ /* 0x000ea6000c1e9500 */
[----:B------:R-:W-:-:S02]  /*09c0*/  I2FP.F32.S32 R2, R6 ;  /* 0x0000000600027245 */ /* 0x000fc40000201400 */
[----:B------:R-:W4:Y:S01]  /*09d0*/  LDG.E.U16.CONSTANT R6, desc[UR8][R12.64+0x442] ;  /* 0x000442080c067981 */ /* 0x000f22000c1e9500 */
[----:B---3--:R-:W-:-:S03]  /*09e0*/  HADD2.F32 R31, -RZ, R22.H0_H0 ;  /* 0x20000016ff1f7230 */ /* 0x008fc60000004100 */
[----:B------:R-:W3:Y:S02]  /*09f0*/  LDG.E.CONSTANT R22, desc[UR8][R18.64+0x484] ;  /* 0x0004840812167981 */ /* 0x000ee4000c1e9900 */
[----:B------:R-:W-:Y:S02]  /*0a00*/  FMUL R2, R2, R31 ;  /* 0x0000001f02027220 */ /* 0x000fe40000400000 */
[----:B------:R-:W2:Y:S01]  /*0a10*/  LDG.E.U16.CONSTANT R31, desc[UR8][R12.64+0x448] ;  /* 0x000448080c1f7981 */ /* 0x000ea2000c1e9500 */
[----:B----4-:R-:W-:-:S03]  /*0a20*/  IMAD R29, R29, 0x10000, R6 ;  /* 0x000100001d1d7824 */ /* 0x010fc600078e0206 */
[----:B------:R-:W4:Y:S01]  /*0a30*/  LDG.E.U16.CONSTANT R6, desc[UR8][R20.64+0x440] ;  /* 0x0004400814067981 */ /* 0x000f22000c1e9500 */
[----:B---3--:R-:W-:-:S03]  /*0a40*/  IDP.4A.S8.S8 R28, R29, R22, RZ ;  /* 0x000000161d1c7226 */ /* 0x008fc600000006ff */
[----:B------:R-:W3:Y:S04]  /*0a50*/  LDG.E.CONSTANT R29, desc[UR8][R18.64+0x488] ;  /* 0x00048808121d7981 */ /* 0x000ee8000c1e9900 */
[----:B------:R-:W5:Y:S01]  /*0a60*/  LDG.E.U16.CONSTANT R22, desc[UR8][R14.64+0x480] ;  /* 0x000480080e167981 */ /* 0x000f62000c1e9500 */
[----:B--2---:R-:W-:Y:S01]  /*0a70*/  LEA R24, R31, R24, 0x10 ;  /* 0x000000181f187211 */ /* 0x004fe200078e80ff */
[----:B------:R-:W-:Y:S02]  /*0a80*/  HADD2.F32 R26, -RZ, R26.H0_H0 ;  /* 0x2000001aff1a7230 */ /* 0x000fe40000004100 */
[----:B------:R-:W2:Y:S03]  /*0a90*/  LDG.E.U16.CONSTANT R31, desc[UR8][R12.64+0x888] ;  /* 0x000888080c1f7981 */ /* 0x000ea6000c1e9500 */
[----:B------:R-:W-:Y:S01]  /*0aa0*/  FFMA R2, R2, R26, R7 ;  /* 0x0000001a02027223 */ /* 0x000fe20000000007 */
[----:B----4-:R-:W-:Y:S01]  /*0ab0*/  HADD2.F32 R7, -RZ, R6.H0_H0 ;  /* 0x20000006ff077230 */ /* 0x010fe20000004100 */
[----:B------:R-:W4:Y:S04]  /*0ac0*/  LDG.E.CONSTANT R26, desc[UR8][R18.64+0xd88] ;  /* 0x000d8808121a7981 */ /* 0x000f28000c1e9900 */
[----:B------:R-:W2:Y:S01]  /*0ad0*/  LDG.E.U16.CONSTANT R6, desc[UR8][R12.64+0x882] ;  /* 0x000882080c067981 */ /* 0x000ea2000c1e9500 */
[----:B---3--:R-:W-:-:S03]  /*0ae0*/  IDP.4A.S8.S8 R24, R24, R29, R28 ;  /* 0x0000001d18187226 */ /* 0x008fc6000000061c */
[----:B------:R-:W3:Y:S02]  /*0af0*/  LDG.E.U16.CONSTANT R28, desc[UR8][R20.64+0xcc0] ;  /* 0x000cc008141c7981 */ /* 0x000ee4000c1e9500 */
[----:B------:R-:W-:Y:S01]  /*0b00*/  I2FP.F32.S32 R24, R24 ;  /* 0x0000001800187245 */ /* 0x000fe20000201400 */
[----:B-----5:R-:W-:-:S04]  /*0b10*/  HADD2.F32 R22, -RZ, R22.H0_H0 ;  /* 0x20000016ff167230 */ /* 0x020fc80000004100 */
[----:B------:R-:W-:Y:S02]  /*0b20*/  FMUL R29, R24, R7 ;  /* 0x00000007181d7220 */ /* 0x000fe40000400000 */
[----:B------:R-:W2:Y:S02]  /*0b30*/  LDG.E.U16.CONSTANT R7, desc[UR8][R12.64+0x884] ;  /* 0x000884080c077981 */ /* 0x000ea4000c1e9500 */
[----:B------:R-:W-:Y:S02]  /*0b40*/  FFMA R2, R29, R22, R2 ;  /* 0x000000161d027223 */ /* 0x000fe40000000002 */
[----:B------:R-:W5:Y:S04]  /*0b50*/  LDG.E.CONSTANT R29, desc[UR8][R18.64+0x904] ;  /* 0x00090408121d7981 */ /* 0x000f68000c1e9900 */
[----:B------:R-:W4:Y:S04]  /*0b60*/  LDG.E.U16.CONSTANT R22, desc[UR8][R12.64+0x886] ;  /* 0x000886080c167981 */ /* 0x000f28000c1e9500 */
[----:B------:R-:W3:Y:S01]  /*0b70*/  LDG.E.CONSTANT R24, desc[UR8][R18.64+0xd84] ;  /* 0x000d840812187981 */ /* 0x000ee2000c1e9900 */
[----:B--2---:R-:W-:-:S05]  /*0b80*/  LEA R6, R7, R6, 0x10 ;  /* 0x0000000607067211 */ /* 0x004fca00078e80ff */
[----:B-----5:R-:W-:Y:S02]  /*0b90*/  IDP.4A.S8.S8 R29, R6, R29, RZ ;  /* 0x0000001d061d7226 */ /* 0x020fe400000006ff */
[----:B------:R-:W2:Y:S01]  /*0ba0*/  LDG.E.CONSTANT R6, desc[UR8][R18.64+0x908] ;  /* 0x0009080812067981 */ /* 0x000ea2000c1e9900 */
[----:B----4-:R-:W-:-:S03]  /*0bb0*/  IMAD R7, R31, 0x10000, R22 ;  /* 0x000100001f077824 */ /* 0x010fc600078e0216 */
[----:B------:R-:W4:Y:S04]  /*0bc0*/  LDG.E.U16.CONSTANT R22, desc[UR8][R12.64+0xcc2] ;  /* 0x000cc2080c167981 */ /* 0x000f28000c1e9500 */
[----:B------:R-:W4:Y:S01]  /*0bd0*/  LDG.E.U16.CONSTANT R31, desc[UR8][R12.64+0xcc4] ;  /* 0x000cc4080c1f7981 */ /* 0x000f22000c1e9500 */
[----:B--2---:R-:W-:-:S03]  /*0be0*/  IDP.4A.S8.S8 R7, R7, R6, R29 ;  /* 0x0000000607077226 */ /* 0x004fc6000000061d */
[----:B------:R-:W2:Y:S04]  /*0bf0*/  LDG.E.U16.CONSTANT R6, desc[UR8][R12.64+0xcc6] ;  /* 0x000cc6080c067981 */ /* 0x000ea8000c1e9500 */
[----:B------:R0:W2:Y:S01]  /*0c00*/  LDG.E.U16.CONSTANT R29, desc[UR8][R12.64+0xcc8] ;  /* 0x000cc8080c1d7981 */ /* 0x0000a2000c1e9500 */
[----:B----4-:R-:W-:-:S03]  /*0c10*/  LEA R31, R31, R22, 0x10 ;  /* 0x000000161f1f7211 */ /* 0x010fc600078e80ff */
[----:B------:R-:W4:Y:S02]  /*0c20*/  LDG.E.U16.CONSTANT R22, desc[UR8][R20.64+0x880] ;  /* 0x0008800814167981 */ /* 0x000f24000c1e9500 */
[----:B---3--:R-:W-:Y:S02]  /*0c30*/  IDP.4A.S8.S8 R31, R31, R24, RZ ;  /* 0x000000181f1f7226 */ /* 0x008fe400000006ff */
[----:B------:R1:W3:Y:S01]  /*0c40*/  LDG.E.U16.CONSTANT R24, desc[UR8][R14.64+0xd80] ;  /* 0x000d80080e187981 */ /* 0x0002e2000c1e9500 */
[----:B------:R-:W-:Y:S01]  /*0c50*/  VIADD R4, R4, 0x80 ;  /* 0x0000008004047836 */ /* 0x000fe20000000000 */
[----:B------:R-:W-:-:S04]  /*0c60*/  I2FP.F32.S32 R7, R7 ;  /* 0x0000000700077245 */ /* 0x000fc80000201400 */
[----:B------:R-:W-:Y:S01]  /*0c70*/  ISETP.GE.AND P0, PT, R4, R25, PT ;  /* 0x000000190400720c */ /* 0x000fe20003f06270 */
[----:B------:R-:W-:Y:S02]  /*0c80*/  HADD2.F32 R30, -RZ, R30.H0_H0 ;  /* 0x2000001eff1e7230 */ /* 0x000fe40000004100 */
[----:B0-----:R-:W-:Y:S01]  /*0c90*/  HADD2.F32 R13, -RZ, R28.H0_H0 ;  /* 0x2000001cff0d7230 */ /* 0x001fe20000004100 */
[----:B-1----:R-:W-:Y:S02]  /*0ca0*/  IADD3 R14, P1, PT, R14, 0x1200, RZ ;  /* 0x000012000e0e7810 */ /* 0x002fe40007f3e0ff */
[----:B------:R-:W-:Y:S02]  /*0cb0*/  IADD3 R23, PT, PT, R23, 0x80, RZ ;  /* 0x0000008017177810 */ /* 0x000fe40007ffe0ff */
[----:B------:R-:W-:Y:S02]  /*0cc0*/  IADD3.X R15, PT, PT, RZ, R15, RZ, P1, !PT ;  /* 0x0000000fff0f7210 */ /* 0x000fe40000ffe4ff */
[----:B--2---:R-:W-:Y:S01]  /*0cd0*/  LEA R6, R29, R6, 0x10 ;  /* 0x000000061d067211 */ /* 0x004fe200078e80ff */
[----:B----4-:R-:W-:-:S04]  /*0ce0*/  HADD2.F32 R22, -RZ, R22.H0_H0 ;  /* 0x20000016ff167230 */ /* 0x010fc80000004100 */
[----:B------:R-:W-:Y:S02]  /*0cf0*/  IDP.4A.S8.S8 R6, R6, R26, R31 ;  /* 0x0000001a06067226 */ /* 0x000fe4000000061f */
[----:B------:R-:W-:-:S03]  /*0d00*/  FMUL R7, R7, R22 ;  /* 0x0000001607077220 */ /* 0x000fc60000400000 */
[----:B------:R-:W-:Y:S01]  /*0d10*/  I2FP.F32.S32 R6, R6 ;  /* 0x0000000600067245 */ /* 0x000fe20000201400 */
[----:B---3--:R-:W-:Y:S02]  /*0d20*/  HADD2.F32 R24, -RZ, R24.H0_H0 ;  /* 0x20000018ff187230 */ /* 0x008fe40000004100 */
[----:B------:R-:W-:Y:S02]  /*0d30*/  FFMA R7, R7, R30, R2 ;  /* 0x0000001e07077223 */ /* 0x000fe40000000002 */
[----:B------:R-:W-:-:S04]  /*0d40*/  FMUL R6, R6, R13 ;  /* 0x0000000d06067220 */ /* 0x000fc80000400000 */
[----:B------:R-:W-:Y:S01]  /*0d50*/  FFMA R7, R6, R24, R7 ;  /* 0x0000001806077223 */ /* 0x000fe20000000007 */
[----:B------:R-:W-:Y:S06]  /*0d60*/  @!P0 BRA `(.L_x_5) ;  /* 0xfffffff800c08947 */ /* 0x000fec000383ffff */
.L_x_1:
[----:B------:R-:W-:Y:S05]  /*0d70*/  BSYNC.RECONVERGENT B0 ;  /* 0x0000000000007941 */ /* 0x000fea0003800200 */
.L_x_0:
[----:B------:R-:W0:Y:S02]  /*0d80*/  S2R R9, SR_TID.Y ;  /* 0x0000000000097919 */ /* 0x000e240000002200 */
[C---:B0-----:R-:W-:Y:S02]  /*0d90*/  ISETP.NE.AND P0, PT, R9.reuse, RZ, PT ;  /* 0x000000ff0900720c */ /* 0x041fe40003f05270 */
[----:B------:R-:W-:-:S11]  /*0da0*/  ISETP.NE.AND P1, PT, R9, RZ, PT ;  /* 0x000000ff0900720c */ /* 0x000fd60003f25270 */
[----:B------:R-:W0:Y:S01]  /*0db0*/  @P0 S2R R5, SR_CgaCtaId ;  /* 0x0000000000050919 */ /* 0x000e220000008800 */
[----:B------:R-:W-:-:S04]  /*0dc0*/  @P0 MOV R2, 0x400 ;  /* 0x0000040000020802 */ /* 0x000fc80000000f00 */
[----:B0-----:R-:W-:-:S05]  /*0dd0*/  @P0 LEA R2, R5, R2, 0x18 ;  /* 0x0000000205020211 */ /* 0x001fca00078ec0ff */
[----:B------:R-:W-:-:S05]  /*0de0*/  @P0 IMAD R2, R9, 0x80, R2 ;  /* 0x0000008009020824 */ /* 0x000fca00078e0202 */
[----:B------:R-:W-:-:S05]  /*0df0*/  @P0 LEA R2, R3, R2, 0x2 ;  /* 0x0000000203020211 */ /* 0x000fca00078e10ff */
[----:B------:R0:W-:Y:S01]  /*0e00*/  @P0 STS [R2+-0x80], R7 ;  /* 0xffff800702000388 */ /* 0x0001e20000000800 */
[----:B------:R-:W-:Y:S06]  /*0e10*/  BAR.SYNC.DEFER_BLOCKING 0x0 ;  /* 0x0000000000007b1d */ /* 0x000fec0000010000 */
[----:B------:R-:W-:Y:S05]  /*0e20*/  @P1 EXIT ;  /* 0x000000000000194d */ /* 0x000fea0003800000 */
[----:B------:R-:W1:Y:S01]  /*0e30*/  S2UR UR5, SR_CgaCtaId ;  /* 0x00000000000579c3 */ /* 0x000e620000008800 */
[----:B------:R-:W-:Y:S01]  /*0e40*/  UMOV UR4, 0x400 ;  /* 0x0000040000047882 */ /* 0x000fe20000000000 */
[----:B------:R-:W-:Y:S01]  /*0e50*/  ISETP.NE.AND P0, PT, R3, RZ, PT ;  /* 0x000000ff0300720c */ /* 0x000fe20003f05270 */
[----:B-1----:R-:W-:-:S06]  /*0e60*/  ULEA UR4, UR5, UR4, 0x18 ;  /* 0x0000000405047291 */ /* 0x002fcc000f8ec0ff */
[----:B0-----:R-:W-:-:S05]  /*0e70*/  LEA R2, R3, UR4, 0x2 ;  /* 0x0000000403027c11 */ /* 0x001fca000f8e10ff */
[----:B------:R-:W0:Y:S04]  /*0e80*/  LDS R4, [R2] ;  /* 0x0000000002047984 */ /* 0x000e280000000800 */
[----:B------:R-:W1:Y:S04]  /*0e90*/  LDS R5, [R2+0x80] ;  /* 0x0000800002057984 */ /* 0x000e680000000800 */
[----:B------:R-:W2:Y:S01]  /*0ea0*/  LDS R9, [R2+0x100] ;  /* 0x0001000002097984 */ /* 0x000ea20000000800 */
[----:B0-----:R-:W-:-:S04]  /*0eb0*/  FADD R4, R4, R7 ;  /* 0x0000000704047221 */ /* 0x001fc80000000000 */
[----:B-1----:R-:W-:-:S04]  /*0ec0*/  FADD R4, R4, R5 ;  /* 0x0000000504047221 */ /* 0x002fc80000000000 */
[----:B--2---:R-:W-:-:S05]  /*0ed0*/  FADD R4, R4, R9 ;  /* 0x0000000904047221 */ /* 0x004fca0000000000 */
[----:B------:R-:W0:Y:S02]  /*0ee0*/  SHFL.BFLY PT, R5, R4, 0x10, 0x1f ;  /* 0x0e001f0004057f89 */ /* 0x000e2400000e0000 */
[----:B0-----:R-:W-:-:S05]  /*0ef0*/  FADD R5, R4, R5 ;  /* 0x0000000504057221 */ /* 0x001fca0000000000 */
[----:B------:R-:W0:Y:S02]  /*0f00*/  SHFL.BFLY PT, R6, R5, 0x8, 0x1f ;  /* 0x0d001f0005067f89 */ /* 0x000e2400000e0000 */
[----:B0-----:R-:W-:-:S05]  /*0f10*/  FADD R6, R5, R6 ;  /* 0x0000000605067221 */ /* 0x001fca0000000000 */
[----:B------:R-:W0:Y:S02]  /*0f20*/  SHFL.BFLY PT, R7, R6, 0x4, 0x1f ;  /* 0x0c801f0006077f89 */ /* 0x000e2400000e0000 */
[----:B0-----:R-:W-:-:S05]  /*0f30*/  FADD R7, R6, R7 ;  /* 0x0000000706077221 */ /* 0x001fca0000000000 */
[----:B------:R-:W0:Y:S02]  /*0f40*/  SHFL.BFLY PT, R8, R7, 0x2, 0x1f ;  /* 0x0c401f0007087f89 */ /* 0x000e2400000e0000 */
[----:B0-----:R-:W-:-:S05]  /*0f50*/  FADD R8, R7, R8 ;  /* 0x0000000807087221 */ /* 0x001fca0000000000 */
[----:B------:R0:W1:Y:S01]  /*0f60*/  SHFL.BFLY PT, R9, R8, 0x1, 0x1f ;  /* 0x0c201f0008097f89 */ /* 0x00006200000e0000 */
[----:B------:R-:W-:Y:S05]  /*0f70*/  @P0 EXIT ;  /* 0x000000000000094d */ /* 0x000fea0003800000 */
[----:B------:R-:W2:Y:S01]  /*0f80*/  LDC.64 R2, c[0x0][0x398] ;  /* 0x0000e600ff027b82 */ /* 0x000ea20000000a00 */
[----:B------:R-:W-:Y:S02]  /*0f90*/  HFMA2 R17, -RZ, RZ, 0, 0 ;  /* 0x00000000ff117431 */ /* 0x000fe400000001ff */
[----:B-1----:R-:W-:Y:S01]  /*0fa0*/  FADD R9, R8, R9 ;  /* 0x0000000908097221 */ /* 0x002fe20000000000 */
[----:B------:R-:W-:-:S03]  /*0fb0*/  IMAD.WIDE R16, R0, UR10, R16 ;  /* 0x0000000a00107c25 */ /* 0x000fc6000f8e0210 */
[----:B--2---:R-:W-:-:S04]  /*0fc0*/  LEA R2, P0, R16, R2, 0x2 ;  /* 0x0000000210027211 */ /* 0x004fc800078010ff */
[----:B------:R-:W-:-:S05]  /*0fd0*/  LEA.HI.X R3, R16, R3, R17, 0x2, P0 ;  /* 0x0000000310037211 */ /* 0x000fca00000f1411 */
[----:B------:R-:W-:Y:S01]  /*0fe0*/  STG.E desc[UR8][R2.64], R9 ;  /* 0x0000000902007986 */ /* 0x000fe2000c101908 */
[----:B------:R-:W-:Y:S05]  /*0ff0*/  EXIT ;  /* 0x000000000000794d */ /* 0x000fea0003800000 */
.L_x_6:
[----:B------:R-:W-:-:S00]  /*1000*/  BRA `(.L_x_6) ;  /* 0xfffffffc00fc7947 */ /* 0x000fc0000383ffff */
[----:B------:R-:W-:-:S00]  /*1010*/  NOP ;  /* 0x0000000000007918 */ /* 0x000fc00000000000 */
        /* <DEDUP_REMOVED lines=14> */
.L_x_50:


//--------------------- .text.indexed_moe_forward_q6k_q8_1 --------------------------
	.section	.text.indexed_moe_forward_q6k_q8_1,"ax",@progbits
	.align	128
        .global         indexed_moe_forward_q6k_q8_1
        .type           indexed_moe_forward_q6k_q8_1,@function
        .size           indexed_moe_forward_q6k_q8_1,(.L_x_51 - indexed_moe_forward_q6k_q8_1)
        .other          indexed_moe_forward_q6k_q8_1,@"STO_CUDA_ENTRY STV_DEFAULT"
indexed_moe_forward_q6k_q8_1:
.text.indexed_moe_forward_q6k_q8_1:
        /* <DEDUP_REMOVED lines=9> */
[----:B------:R-:W0:Y:S08]  /*0090*/  S2UR UR8, SR_CTAID.X ;  /* 0x00000000000879c3 */ /* 0x000e300000002500 */
[----:B------:R-:W0:Y:S02]  /*00a0*/  LDC R8, c[0x0][0x3a0] ;  /* 0x0000e800ff087b82 */ /* 0x000e240000000800 */
[----:B0-----:R-:W-:-:S13]  /*00b0*/  ISETP.LE.AND P0, PT, R8, UR8, PT ;  /* 0x0000000808007c0c */ /* 0x001fda000bf03270 */
[----:B------:R-:W-:Y:S05]  /*00c0*/  @P0 EXIT ;  /* 0x000000000000094d */ /* 0x000fea0003800000 */
[----:B------:R-:W0:Y:S01]  /*00d0*/  S2R R17, SR_TID.X ;  /* 0x0000000000117919 */ /* 0x000e220000002100 */
[----:B------:R-:W1:Y:S01]  /*00e0*/  LDC R11, c[0x0][0x3a4] ;  /* 0x0000e900ff0b7b82 */ /* 0x000e620000000800 */
[----:B------:R-:W2:Y:S01]  /*00f0*/  LDCU.64 UR6, c[0x0][0x358] ;  /* 0x00006b00ff0677ac */ /* 0x000ea20008000a00 */
[----:B------:R-:W-:Y:S01]  /*0100*/  BSSY.RECONVERGENT B0, `(.L_x_7) ;  /* 0x0000101000007945 */ /* 0x000fe20003800200 */
[----:B------:R-:W3:Y:S01]  /*0110*/  S2R R9, SR_TID.Y ;  /* 0x0000000000097919 */ /* 0x000ee20000002200 */
[----:B------:R-:W-:-:S04]  /*0120*/  IMAD.MOV.U32 R14, RZ, RZ, RZ ;  /* 0x000000ffff0e7224 */ /* 0x000fc800078e00ff */
[----:B------:R-:W4:Y:S01]  /*0130*/  LDC.64 R2, c[0x0][0x3b0] ;  /* 0x0000ec00ff027b82 */ /* 0x000f220000000a00 */
[----:B-1----:R-:W-:-:S04]  /*0140*/  SHF.R.S32.HI R0, RZ, 0x1f, R11 ;  /* 0x0000001fff007819 */ /* 0x002fc8000001140b */
[----:B------:R-:W-:Y:S02]  /*0150*/  LEA.HI R0, R0, R11, RZ, 0x8 ;  /* 0x0000000b00007211 */ /* 0x000fe400078f40ff */
[----:B0-----:R-:W-:Y:S02]  /*0160*/  SHF.R.U32.HI R6, RZ, 0x5, R17 ;  /* 0x00000005ff067819 */ /* 0x001fe40000011611 */
[----:B----4-:R-:W-:Y:S02]  /*0170*/  ISETP.NE.AND P0, PT, R3, 0x1, PT ;  /* 0x000000010300780c */ /* 0x010fe40003f05270 */
[----:B------:R-:W-:Y:S01]  /*0180*/  SHF.R.S32.HI R16, RZ, 0x8, R0 ;  /* 0x00000008ff107819 */ /* 0x000fe20000011400 */
[----:B---3--:R-:W-:Y:S01]  /*0190*/  IMAD.IADD R19, R6, 0x1, R9 ;  /* 0x0000000106137824 */ /* 0x008fe200078e0209 */
[----:B------:R-:W-:Y:S02]  /*01a0*/  SEL R4, R5, R18, !P0 ;  /* 0x0000001205047207 */ /* 0x000fe40004000000 */
[----:B------:R-:W-:-:S02]  /*01b0*/  SHF.R.S32.HI R3, RZ, 0x1f, R2 ;  /* 0x0000001fff037819 */ /* 0x000fc40000011402 */
[----:B------:R-:W-:Y:S02]  /*01c0*/  ISETP.GE.AND P0, PT, R19, R16, PT ;  /* 0x000000101300720c */ /* 0x000fe40003f06270 */
[--C-:B------:R-:W-:Y:S02]  /*01d0*/  SHF.R.U32.HI R5, RZ, 0x5, R3.reuse ;  /* 0x00000005ff057819 */ /* 0x100fe40000011603 */
[----:B------:R-:W-:Y:S02]  /*01e0*/  SHF.R.U64 R2, R2, 0x5, R3 ;  /* 0x0000000502027819 */ /* 0x000fe40000001203 */
[----:B------:R-:W-:Y:S01]  /*01f0*/  SHF.R.S32.HI R7, RZ, 0x1f, R4 ;  /* 0x0000001fff077819 */ /* 0x000fe20000011404 */
[----:B------:R-:W-:Y:S01]  /*0200*/  IMAD R5, R5, R4, RZ ;  /* 0x0000000405057224 */ /* 0x000fe200078e02ff */
[----:B------:R-:W-:-:S03]  /*0210*/  SHF.R.S32.HI R0, RZ, 0x1f, R18 ;  /* 0x0000001fff007819 */ /* 0x000fc60000011412 */
[----:B------:R-:W-:Y:S02]  /*0220*/  IMAD R7, R7, R2, R5 ;  /* 0x0000000207077224 */ /* 0x000fe400078e0205 */
[----:B------:R-:W-:Y:S01]  /*0230*/  IMAD.WIDE.U32 R4, R2, R4, RZ ;  /* 0x0000000402047225 */ /* 0x000fe200078e00ff */
[----:B--2---:R-:W-:Y:S06]  /*0240*/  @P0 BRA `(.L_x_8) ;  /* 0x0000000c00b00947 */ /* 0x004fec0003800000 */
[----:B------:R-:W0:Y:S08]  /*0250*/  LDC.64 R12, c[0x0][0x390] ;  /* 0x0000e400ff0c7b82 */ /* 0x000e300000000a00 */
[----:B------:R-:W1:Y:S01]  /*0260*/  LDC.64 R2, c[0x0][0x380] ;  /* 0x0000e000ff027b82 */ /* 0x000e620000000a00 */
[----:B0-----:R-:W-:-:S06]  /*0270*/  IMAD.WIDE R12, R18, 0x4, R12 ;  /* 0x00000004120c7825 */ /* 0x001fcc00078e020c */
[----:B------:R-:W2:Y:S01]  /*0280*/  LDG.E.CONSTANT R12, desc[UR6][R12.64] ;  /* 0x000000060c0c7981 */ /* 0x000ea2000c1e9900 */
[----:B------:R-:W-:Y:S01]  /*0290*/  IMAD R8, R8, R11, RZ ;  /* 0x0000000b08087224 */ /* 0x000fe200078e02ff */
[----:B------:R-:W-:Y:S01]  /*02a0*/  LOP3.LUT R10, RZ, R9, RZ, 0x33, !PT ;  /* 0x00000009ff0a7212 */ /* 0x000fe200078e33ff */
[----:B------:R-:W-:Y:S01]  /*02b0*/  VIADD R25, R19, 0x4 ;  /* 0x0000000413197836 */ /* 0x000fe20000000000 */
[----:B------:R-:W-:Y:S01]  /*02c0*/  SHF.R.U32.HI R20, RZ, 0x2, R17 ;  /* 0x00000002ff147819 */ /* 0x000fe20000011611 */
[----:B------:R-:W-:Y:S01]  /*02d0*/  BSSY.RECONVERGENT B1, `(.L_x_9) ;  /* 0x0000061000017945 */ /* 0x000fe20003800200 */
[----:B------:R-:W-:Y:S01]  /*02e0*/  SHF.R.S32.HI R11, RZ, 0x1f, R8 ;  /* 0x0000001fff0b7819 */ /* 0x000fe20000011408 */
[----:B------:R-:W-:Y:S01]  /*02f0*/  IMAD.MOV.U32 R14, RZ, RZ, RZ ;  /* 0x000000ffff0e7224 */ /* 0x000fe200078e00ff */
[----:B------:R-:W-:Y:S02]  /*0300*/  LOP3.LUT R22, R20, 0x4, RZ, 0xc0, !PT ;  /* 0x0000000414167812 */ /* 0x000fe400078ec0ff */
[----:B------:R-:W-:-:S02]  /*0310*/  SHF.R.U32.HI R21, RZ, 0x8, R11 ;  /* 0x00000008ff157819 */ /* 0x000fc4000001160b */
[----:B------:R-:W-:Y:S02]  /*0320*/  SHF.R.U64 R15, R8, 0x8, R11 ;  /* 0x00000008080f7819 */ /* 0x000fe4000000120b */
[----:B------:R-:W-:-:S04]  /*0330*/  VIMNMX.U32 R11, PT, PT, R16, R25, !PT ;  /* 0x00000019100b7248 */ /* 0x000fc80007fe0000 */
[----:B------:R-:W-:-:S04]  /*0340*/  IADD3 R10, PT, PT, -R6, R11, R10 ;  /* 0x0000000b060a7210 */ /* 0x000fc80007ffe10a */
[C---:B------:R-:W-:Y:S02]  /*0350*/  LOP3.LUT P1, RZ, R10.reuse, 0x4, RZ, 0xc0, !PT ;  /* 0x000000040aff7812 */ /* 0x040fe4000782c0ff */
[----:B------:R-:W-:Y:S01]  /*0360*/  ISETP.GE.U32.AND P0, PT, R10, 0x4, PT ;  /* 0x000000040a00780c */ /* 0x000fe20003f06070 */
[-C--:B--2---:R-:W-:Y:S02]  /*0370*/  IMAD R21, R21, R12.reuse, RZ ;  /* 0x0000000c15157224 */ /* 0x084fe400078e02ff */
[----:B------:R-:W-:-:S04]  /*0380*/  IMAD.WIDE.U32 R8, R15, R12, RZ ;  /* 0x0000000c0f087225 */ /* 0x000fc800078e00ff */
[----:B------:R-:W-:Y:S02]  /*0390*/  IMAD.IADD R6, R9, 0x1, R21 ;  /* 0x0000000109067824 */ /* 0x000fe400078e0215 */
[----:B-1----:R-:W-:-:S04]  /*03a0*/  IMAD.WIDE.U32 R2, R8, 0xd2, R2 ;  /* 0x000000d208027825 */ /* 0x002fc800078e0002 */
[----:B------:R-:W-:Y:S01]  /*03b0*/  IMAD R9, R6, 0xd2, RZ ;  /* 0x000000d206097824 */ /* 0x000fe200078e02ff */
[----:B------:R-:W-:Y:S01]  /*03c0*/  SHF.R.U32.HI R6, RZ, 0x1, R17 ;  /* 0x00000001ff067819 */ /* 0x000fe20000011611 */
[----:B------:R-:W-:Y:S01]  /*03d0*/  IMAD.IADD R8, R5, 0x1, R7 ;  /* 0x0000000105087824 */ /* 0x000fe200078e0207 */
[----:B------:R-:W-:Y:S01]  /*03e0*/  SHF.R.U32.HI R7, RZ, 0x3, R17 ;  /* 0x00000003ff077819 */ /* 0x000fe20000011611 */
[----:B------:R-:W-:Y:S01]  /*03f0*/  IMAD.IADD R3, R3, 0x1, R9 ;  /* 0x0000000103037824 */ /* 0x000fe200078e0209 */
[----:B------:R-:W-:Y:S01]  /*0400*/  LOP3.LUT R6, R6, 0x8, RZ, 0xc0, !PT ;  /* 0x0000000806067812 */ /* 0x000fe200078ec0ff */
[----:B------:R-:W-:Y:S01]  /*0410*/  IMAD.WIDE.U32 R4, R4, 0x24, RZ ;  /* 0x0000002404047825 */ /* 0x000fe200078e00ff */
[----:B------:R-:W-:Y:S02]  /*0420*/  LOP3.LUT R22, R22, 0x1, R7, 0xf8, !PT ;  /* 0x0000000116167812 */ /* 0x000fe400078ef807 */
[----:B------:R-:W-:Y:S01]  /*0430*/  LOP3.LUT R23, R6, 0x7, R17, 0xf8, !PT ;  /* 0x0000000706177812 */ /* 0x000fe200078ef811 */
[----:B------:R-:W-:Y:S01]  /*0440*/  IMAD R9, R8, 0x24, RZ ;  /* 0x0000002408097824 */ /* 0x000fe200078e02ff */
[----:B------:R-:W-:-:S03]  /*0450*/  LOP3.LUT R21, R6, 0x3, R20, 0xf8, !PT ;  /* 0x0000000306157812 */ /* 0x000fc600078ef814 */
[----:B------:R-:W-:Y:S02]  /*0460*/  IMAD.IADD R7, R5, 0x1, R9 ;  /* 0x0000000105077824 */ /* 0x000fe400078e0209 */
[----:B------:R-:W-:Y:S01]  /*0470*/  IMAD.SHL.U32 R23, R23, 0x4, RZ ;  /* 0x0000000417177824 */ /* 0x000fe200078e00ff */
[----:B------:R-:W-:Y:S06]  /*0480*/  @P1 BRA `(.L_x_10) ;  /* 0x0000000400141947 */ /* 0x000fec0003800000 */
[----:B------:R-:W-:Y:S01]  /*0490*/  IMAD R9, R16, UR8, R19 ;  /* 0x0000000810097c24 */ /* 0x000fe2000f8e0213 */
[----:B------:R-:W0:Y:S01]  /*04a0*/  LDCU.64 UR4, c[0x0][0x388] ;  /* 0x00007100ff0477ac */ /* 0x000e220008000a00 */
[----:B------:R-:W-:Y:S02]  /*04b0*/  IMAD.SHL.U32 R24, R17, 0x4, RZ ;  /* 0x0000000411187824 */ /* 0x000fe400078e00ff */
[----:B------:R-:W-:-:S03]  /*04c0*/  IMAD.WIDE.U32 R8, R9, 0xd2, R2 ;  /* 0x000000d209087825 */ /* 0x000fc600078e0002 */
[----:B------:R-:W-:Y:S02]  /*04d0*/  LOP3.LUT R13, R24, 0x7c, RZ, 0xc0, !PT ;  /* 0x0000007c180d7812 */ /* 0x000fe400078ec0ff */
[----:B------:R-:W-:Y:S02]  /*04e0*/  IADD3 R10, P2, PT, R23, R8, RZ ;  /* 0x00000008170a7210 */ /* 0x000fe40007f5e0ff */
[----:B------:R-:W-:-:S03]  /*04f0*/  IADD3 R12, P1, PT, R8, R13, RZ ;  /* 0x0000000d080c7210 */ /* 0x000fc60007f3e0ff */
[--C-:B------:R-:W-:Y:S02]  /*0500*/  IMAD.X R11, RZ, RZ, R9.reuse, P2 ;  /* 0x000000ffff0b7224 */ /* 0x100fe400010e0609 */
[----:B------:R-:W-:-:S03]  /*0510*/  IMAD.X R13, RZ, RZ, R9, P1 ;  /* 0x000000ffff0d7224 */ /* 0x000fc600008e0609 */
[----:B------:R-:W2:Y:S04]  /*0520*/  LDG.E.U16.CONSTANT R26, desc[UR6][R10.64+0x80] ;  /* 0x000080060a1a7981 */ /* 0x000ea8000c1e9500 */
[----:B------:R-:W2:Y:S04]  /*0530*/  LDG.E.U16.CONSTANT R29, desc[UR6][R10.64+0x82] ;  /* 0x000082060a1d7981 */ /* 0x000ea8000c1e9500 */
[----:B------:R-:W3:Y:S04]  /*0540*/  LDG.E.U16.CONSTANT R27, desc[UR6][R12.64] ;  /* 0x000000060c1b7981 */ /* 0x000ee8000c1e9500 */
[----:B------:R1:W3:Y:S01]  /*0550*/  LDG.E.U16.CONSTANT R28, desc[UR6][R12.64+0x2] ;  /* 0x000002060c1c7981 */ /* 0x0002e2000c1e9500 */
[----:B0-----:R-:W-:Y:S01]  /*0560*/  IADD3 R14, P1, PT, R4, UR4, RZ ;  /* 0x00000004040e7c10 */ /* 0x001fe2000ff3e0ff */
[----:B------:R-:W-:-:S03]  /*0570*/  IMAD.SHL.U32 R19, R19, 0x8, RZ ;  /* 0x0000000813137824 */ /* 0x000fc600078e00ff */
[----:B------:R-:W-:-:S03]  /*0580*/  IADD3.X R15, PT, PT, R7, UR5, RZ, P1, !PT ;  /* 0x00000005070f7c10 */ /* 0x000fc60008ffe4ff */
[----:B------:R-:W-:Y:S01]  /*0590*/  IMAD.WIDE.U32 R14, R19, 0x24, R14 ;  /* 0x00000024130e7825 */ /* 0x000fe200078e000e */
[----:B------:R-:W-:Y:S02]  /*05a0*/  LOP3.LUT R19, R20, 0x2, RZ, 0xc0, !PT ;  /* 0x0000000214137812 */ /* 0x000fe400078ec0ff */
[----:B-1----:R-:W-:Y:S01]  /*05b0*/  LOP3.LUT R13, R24, 0x1c, RZ, 0xc0, !PT ;  /* 0x0000001c180d7812 */ /* 0x002fe200078ec0ff */
[----:B------:R-:W-:-:S03]  /*05c0*/  IMAD.WIDE.U32 R10, R22, 0x24, R14 ;  /* 0x00000024160a7825 */ /* 0x000fc600078e000e */
[----:B------:R-:W-:Y:S02]  /*05d0*/  IADD3 R12, P1, PT, R13, R10, RZ ;  /* 0x0000000a0d0c7210 */ /* 0x000fe40007f3e0ff */
[----:B------:R-:W4:Y:S03]  /*05e0*/  LDG.E.U16.CONSTANT R15, desc[UR6][R10.64+0x48] ;  /* 0x000048060a0f7981 */ /* 0x000f26000c1e9500 */
[----:B------:R-:W-:-:S05]  /*05f0*/  IMAD.X R13, RZ, RZ, R11, P1 ;  /* 0x000000ffff0d7224 */ /* 0x000fca00008e060b */
[----:B------:R-:W5:Y:S01]  /*0600*/  LDG.E.CONSTANT R24, desc[UR6][R12.64+0x4c] ;  /* 0x00004c060c187981 */ /* 0x000f62000c1e9900 */
[----:B--2---:R-:W-:-:S05]  /*0610*/  IMAD R26, R29, 0x10000, R26 ;  /* 0x000100001d1a7824 */ /* 0x004fca00078e021a */
[----:B------:R-:W-:Y:S01]  /*0620*/  SHF.R.S32.HI R19, RZ, R19, R26 ;  /* 0x00000013ff137219 */ /* 0x000fe2000001141a */
[----:B---3--:R-:W-:-:S03]  /*0630*/  IMAD R27, R28, 0x10000, R27 ;  /* 0x000100001c1b7824 */ /* 0x008fc600078e021b */
[C---:B------:R-:W-:Y:S01]  /*0640*/  LOP3.LUT R14, R19.reuse, 0x30303030, RZ, 0xc0, !PT ;  /* 0x30303030130e7812 */ /* 0x040fe200078ec0ff */
[----:B------:R-:W-:Y:S01]  /*0650*/  IMAD.SHL.U32 R19, R19, 0x10, RZ ;  /* 0x0000001013137824 */ /* 0x000fe200078e00ff */
[----:B------:R-:W-:-:S04]  /*0660*/  SHF.R.U32.HI R29, RZ, 0x4, R27 ;  /* 0x00000004ff1d7819 */ /* 0x000fc8000001161b */
[----:B------:R-:W-:Y:S02]  /*0670*/  LOP3.LUT R28, R19, 0x30303030, RZ, 0xc0, !PT ;  /* 0x30303030131c7812 */ /* 0x000fe400078ec0ff */
[----:B------:R-:W-:Y:S01]  /*0680*/  LOP3.LUT R29, R14, 0xf0f0f0f, R29, 0xf8, !PT ;  /* 0x0f0f0f0f0e1d7812 */ /* 0x000fe200078ef81d */
[----:B------:R-:W2:Y:S04]  /*0690*/  LDG.E.CONSTANT R19, desc[UR6][R12.64+0x4] ;  /* 0x000004060c137981 */ /* 0x000ea8000c1e9900 */
[C---:B------:R-:W-:Y:S01]  /*06a0*/  VIADD R26, R29.reuse, 0x60606060 ;  /* 0x606060601d1a7836 */ /* 0x040fe20000000000 */
[----:B------:R-:W-:Y:S01]  /*06b0*/  LOP3.LUT R28, R28, 0xf0f0f0f, R27, 0xf8, !PT ;  /* 0x0f0f0f0f1c1c7812 */ /* 0x000fe200078ef81b */
[----:B------:R0:W3:Y:S03]  /*06c0*/  LDG.E.U16.CONSTANT R14, desc[UR6][R10.64] ;  /* 0x000000060a0e7981 */ /* 0x0000e6000c1e9500 */
[----:B------:R-:W-:-:S04]  /*06d0*/  LOP3.LUT R27, R29, 0x20202020, R26, 0x18, !PT ;  /* 0x202020201d1b7812 */ /* 0x000fc800078e181a */
[----:B------:R-:W-:Y:S02]  /*06e0*/  PRMT R27, R27, 0xba98, RZ ;  /* 0x0000ba981b1b7816 */ /* 0x000fe400000000ff */
[----:B0-----:R-:W-:Y:S01]  /*06f0*/  PRMT R10, R29, 0xba98, RZ ;  /* 0x0000ba981d0a7816 */ /* 0x001fe200000000ff */
[C---:B------:R-:W-:Y:S01]  /*0700*/  VIADD R29, R28.reuse, 0x60606060 ;  /* 0x606060601c1d7836 */ /* 0x040fe20000000000 */
[C---:B------:R-:W-:Y:S02]  /*0710*/  LOP3.LUT R26, R27.reuse, 0x80808080, R26, 0x6, !PT ;  /* 0x808080801b1a7812 */ /* 0x040fe400078e061a */
[----:B------:R-:W-:Y:S02]  /*0720*/  LOP3.LUT R27, R27, 0x7f7f7f7f, R10, 0x60, !PT ;  /* 0x7f7f7f7f1b1b7812 */ /* 0x000fe400078e600a */
[C---:B------:R-:W-:Y:S02]  /*0730*/  LOP3.LUT R10, R28.reuse, 0x20202020, R29, 0x18, !PT ;  /* 0x202020201c0a7812 */ /* 0x040fe400078e181d */
[----:B------:R-:W-:-:S02]  /*0740*/  PRMT R11, R28, 0xba98, RZ ;  /* 0x0000ba981c0b7816 */ /* 0x000fc400000000ff */
[----:B------:R-:W-:-:S04]  /*0750*/  PRMT R10, R10, 0xba98, RZ ;  /* 0x0000ba980a0a7816 */ /* 0x000fc800000000ff */
[C---:B------:R-:W-:Y:S02]  /*0760*/  LOP3.LUT R28, R10.reuse, 0x80808080, R29, 0x6, !PT ;  /* 0x808080800a1c7812 */ /* 0x040fe400078e061d */
[----:B------:R-:W-:Y:S02]  /*0770*/  LOP3.LUT R29, R10, 0x7f7f7f7f, R11, 0x60, !PT ;  /* 0x7f7f7f7f0a1d7812 */ /* 0x000fe400078e600b */
[----:B------:R-:W-:-:S05]  /*0780*/  IADD3 R10, P1, PT, R21, R8, RZ ;  /* 0x00000008150a7210 */ /* 0x000fca0007f3e0ff */
[----:B------:R-:W-:Y:S02]  /*0790*/  IMAD.X R11, RZ, RZ, R9, P1 ;  /* 0x000000ffff0b7224 */ /* 0x000fe400008e0609 */
[----:B------:R3:W3:Y:S04]  /*07a0*/  LDG.E.U16.CONSTANT R9, desc[UR6][R8.64+0xd0] ;  /* 0x0000d00608097981 */ /* 0x0006e8000c1e9500 */
[----:B------:R-:W3:Y:S04]  /*07b0*/  LDG.E.U8.CONSTANT R12, desc[UR6][R10.64+0xc0] ;  /* 0x0000c0060a0c7981 */ /* 0x000ee8000c1e9100 */
[----:B------:R-:W3:Y:S01]  /*07c0*/  LDG.E.U8.CONSTANT R13, desc[UR6][R10.64+0xc4] ;  /* 0x0000c4060a0d7981 */ /* 0x000ee2000c1e9100 */
[----:B------:R-:W-:-:S02]  /*07d0*/  LOP3.LUT R28, R29, R28, RZ, 0xfc, !PT ;  /* 0x0000001c1d1c7212 */ /* 0x000fc400078efcff */
[----:B------:R-:W-:-:S05]  /*07e0*/  LOP3.LUT R27, R27, R26, RZ, 0xfc, !PT ;  /* 0x0000001a1b1b7212 */ /* 0x000fca00078efcff */
[----:B-----5:R-:W-:Y:S02]  /*07f0*/  IDP.4A.S8.S8 R24, R27, R24, RZ ;  /* 0x000000181b187226 */ /* 0x020fe400000006ff */
[----:B----4-:R-:W-:Y:S02]  /*0800*/  HADD2.F32 R15, -RZ, R15.H0_H0 ;  /* 0x2000000fff0f7230 */ /* 0x010fe40000004100 */
[----:B--2---:R-:W-:Y:S02]  /*0810*/  IDP.4A.S8.S8 R19, R28, R19, RZ ;  /* 0x000000131c137226 */ /* 0x004fe400000006ff */
[----:B---3--:R-:W-:Y:S01]  /*0820*/  HADD2.F32 R8, -RZ, R14.H0_H0 ;  /* 0x2000000eff087230 */ /* 0x008fe20000004100 */
[----:B------:R-:W-:Y:S02]  /*0830*/  PRMT R12, R12, 0x8880, RZ ;  /* 0x000088800c0c7816 */ /* 0x000fe400000000ff */
[----:B------:R-:W-:-:S03]  /*0840*/  PRMT R13, R13, 0x8880, RZ ;  /* 0x000088800d0d7816 */ /* 0x000fc600000000ff */
[----:B------:R-:W-:Y:S02]  /*0850*/  IMAD R12, R12, R19, RZ ;  /* 0x000000130c0c7224 */ /* 0x000fe400078e02ff */
[----:B------:R-:W-:-:S03]  /*0860*/  IMAD R13, R13, R24, RZ ;  /* 0x000000180d0d7224 */ /* 0x000fc600078e02ff */
[----:B------:R-:W-:Y:S02]  /*0870*/  I2FP.F32.S32 R11, R12 ;  /* 0x0000000c000b7245 */ /* 0x000fe40000201400 */
[----:B------:R-:W-:-:S03]  /*0880*/  I2FP.F32.S32 R13, R13 ;  /* 0x0000000d000d7245 */ /* 0x000fc60000201400 */
[----:B------:R-:W-:Y:S01]  /*0890*/  FFMA R8, R8, R11, RZ ;  /* 0x0000000b08087223 */ /* 0x000fe200000000ff */
[----:B------:R-:W-:-:S03]  /*08a0*/  HADD2.F32 R14, -RZ, R9.H0_H0 ;  /* 0x20000009ff0e7230 */ /* 0x000fc60000004100 */
[----:B------:R-:W-:Y:S01]  /*08b0*/  FFMA R13, R15, R13, R8 ;  /* 0x0000000d0f0d7223 */ /* 0x000fe20000000008 */
[----:B------:R-:W-:-:S03]  /*08c0*/  IMAD.MOV.U32 R19, RZ, RZ, R25 ;  /* 0x000000ffff137224 */ /* 0x000fc600078e0019 */
[----:B------:R-:W-:-:S07]  /*08d0*/  FFMA R14, R14, R13, RZ ;  /* 0x0000000d0e0e7223 */ /* 0x000fce00000000ff */
.L_x_10:
[----:B------:R-:W-:Y:S05]  /*08e0*/  BSYNC.RECONVERGENT B1 ;  /* 0x0000000000017941 */ /* 0x000fea0003800200 */
.L_x_9:
[----:B------:R-:W-:Y:S05]  /*08f0*/  @!P0 BRA `(.L_x_8) ;  /* 0x0000000800048947 */ /* 0x000fea0003800000 */
[----:B------:R-:W0:Y:S01]  /*0900*/  LDCU.64 UR4, c[0x0][0x388] ;  /* 0x00007100ff0477ac */ /* 0x000e220008000a00 */
[----:B------:R-:W-:Y:S01]  /*0910*/  IMAD.MOV.U32 R6, RZ, RZ, R4 ;  /* 0x000000ffff067224 */ /* 0x000fe200078e0004 */
[----:B------:R-:W-:Y:S01]  /*0920*/  LOP3.LUT R20, R20, 0x2, RZ, 0xc0, !PT ;  /* 0x0000000214147812 */ /* 0x000fe200078ec0ff */
[----:B------:R-:W-:Y:S02]  /*0930*/  IMAD.SHL.U32 R29, R17, 0x4, RZ ;  /* 0x00000004111d7824 */ /* 0x000fe400078e00ff */
[----:B------:R-:W-:-:S03]  /*0940*/  IMAD.WIDE.U32 R4, R19, 0x120, R6 ;  /* 0x0000012013047825 */ /* 0x000fc600078e0006 */
[C---:B------:R-:W-:Y:S01]  /*0950*/  LOP3.LUT R27, R29.reuse, 0x7c, RZ, 0xc0, !PT ;  /* 0x0000007c1d1b7812 */ /* 0x040fe200078ec0ff */
[----:B------:R-:W-:Y:S01]  /*0960*/  IMAD R25, R16, UR8, R19 ;  /* 0x0000000810197c24 */ /* 0x000fe2000f8e0213 */
[----:B------:R-:W-:Y:S01]  /*0970*/  LOP3.LUT R29, R29, 0x1c, RZ, 0xc0, !PT ;  /* 0x0000001c1d1d7812 */ /* 0x000fe200078ec0ff */
[----:B------:R-:W-:-:S03]  /*0980*/  IMAD.WIDE.U32 R4, R22, 0x24, R4 ;  /* 0x0000002416047825 */ /* 0x000fc600078e0004 */
[----:B0-----:R-:W-:-:S04]  /*0990*/  IADD3 R10, P0, PT, R4, UR4, RZ ;  /* 0x00000004040a7c10 */ /* 0x001fc8000ff1e0ff */
[----:B------:R-:W-:-:S04]  /*09a0*/  IADD3 R10, P1, PT, R10, 0x480, RZ ;  /* 0x000004800a0a7810 */ /* 0x000fc80007f3e0ff */
[----:B------:R-:W-:-:S09]  /*09b0*/  IADD3.X R11, PT, PT, RZ, UR5, R5, P1, P0 ;  /* 0x00000005ff0b7c10 */ /* 0x000fd20008fe0405 */
.L_x_11:
[----:B------:R-:W-:-:S03]  /*09c0*/  IMAD.WIDE R4, R25, 0xd2, R2 ;  /* 0x000000d219047825 */ /* 0x000fc600078e0202 */
[----:B------:R-:W-:-:S05]  /*09d0*/  IADD3 R6, P0, PT, R23, R4, RZ ;  /* 0x0000000417067210 */ /* 0x000fca0007f1e0ff */
[----:B------:R-:W-:Y:S01]  /*09e0*/  IMAD.X R7, RZ, RZ, R5, P0 ;  /* 0x000000ffff077224 */ /* 0x000fe200000e0605 */
[----:B------:R-:W-:-:S04]  /*09f0*/  IADD3 R8, P0, PT, R27, R4, RZ ;  /* 0x000000041b087210 */ /* 0x000fc80007f1e0ff */
[----:B------:R-:W2:Y:S04]  /*0a00*/  LDG.E.U16.CONSTANT R12, desc[UR6][R6.64+0x80] ;  /* 0x00008006060c7981 */ /* 0x000ea8000c1e9500 */
[----:B------:R0:W2:Y:S01]  /*0a10*/  LDG.E.U16.CONSTANT R15, desc[UR6][R6.64+0x82] ;  /* 0x00008206060f7981 */ /* 0x0000a2000c1e9500 */
[----:B------:R-:W-:-:S05]  /*0a20*/  IMAD.X R9, RZ, RZ, R5, P0 ;  /* 0x000000ffff097224 */ /* 0x000fca00000e0605 */
[----:B------:R-:W3:Y:S04]  /*0a30*/  LDG.E.U16.CONSTANT R28, desc[UR6][R8.64] ;  /* 0x00000006081c7981 */ /* 0x000ee8000c1e9500 */
[----:B------:R1:W3:Y:S01]  /*0a40*/  LDG.E.U16.CONSTANT R13, desc[UR6][R8.64+0x2] ;  /* 0x00000206080d7981 */ /* 0x0002e2000c1e9500 */
[----:B0-----:R-:W-:Y:S01]  /*0a50*/  IMAD.MOV.U32 R6, RZ, RZ, R10 ;  /* 0x000000ffff067224 */ /* 0x001fe200078e000a */
[----:B------:R-:W-:Y:S01]  /*0a60*/  IADD3 R10, P1, PT, R21, R4, RZ ;  /* 0x00000004150a7210 */ /* 0x000fe20007f3e0ff */
[----:B------:R-:W-:-:S03]  /*0a70*/  IMAD.MOV.U32 R7, RZ, RZ, R11 ;  /* 0x000000ffff077224 */ /* 0x000fc600078e000b */
[----:B-1----:R-:W-:-:S05]  /*0a80*/  IADD3 R8, P0, PT, R29, R6, RZ ;  /* 0x000000061d087210 */ /* 0x002fca0007f1e0ff */
[----:B------:R-:W-:Y:S02]  /*0a90*/  IMAD.X R9, RZ, RZ, R7, P0 ;  /* 0x000000ffff097224 */ /* 0x000fe400000e0607 */
[----:B--2---:R-:W-:-:S05]  /*0aa0*/  IMAD R15, R15, 0x10000, R12 ;  /* 0x000100000f0f7824 */ /* 0x004fca00078e020c */
[----:B------:R-:W-:Y:S02]  /*0ab0*/  SHF.R.S32.HI R26, RZ, R20, R15 ;  /* 0x00000014ff1a7219 */ /* 0x000fe4000001140f */
[----:B------:R-:W2:Y:S03]  /*0ac0*/  LDG.E.CONSTANT R15, desc[UR6][R8.64+-0x47c] ;  /* 0xfffb8406080f7981 */ /* 0x000ea6000c1e9900 */
[----:B------:R-:W-:Y:S02]  /*0ad0*/  IMAD.SHL.U32 R12, R26, 0x10, RZ ;  /* 0x000000101a0c7824 */ /* 0x000fe400078e00ff */
[----:B---3--:R-:W-:-:S03]  /*0ae0*/  IMAD R28, R13, 0x10000, R28 ;  /* 0x000100000d1c7824 */ /* 0x008fc600078e021c */
[----:B------:R-:W-:-:S04]  /*0af0*/  LOP3.LUT R13, R12, 0x30303030, RZ, 0xc0, !PT ;  /* 0x303030300c0d7812 */ /* 0x000fc800078ec0ff */
[----:B------:R-:W-:-:S05]  /*0b00*/  LOP3.LUT R13, R13, 0xf0f0f0f, R28, 0xf8, !PT ;  /* 0x0f0f0f0f0d0d7812 */ /* 0x000fca00078ef81c */
[----:B------:R-:W-:-:S05]  /*0b10*/  VIADD R24, R13, 0x60606060 ;  /* 0x606060600d187836 */ /* 0x000fca0000000000 */
[----:B------:R-:W-:-:S04]  /*0b20*/  LOP3.LUT R12, R13, 0x20202020, R24, 0x18, !PT ;  /* 0x202020200d0c7812 */ /* 0x000fc800078e1818 */
[----:B------:R-:W-:Y:S02]  /*0b30*/  PRMT R11, R12, 0xba98, RZ ;  /* 0x0000ba980c0b7816 */ /* 0x000fe400000000ff */
[----:B------:R-:W-:Y:S02]  /*0b40*/  PRMT R12, R13, 0xba98, RZ ;  /* 0x0000ba980d0c7816 */ /* 0x000fe400000000ff */
[C---:B------:R-:W-:Y:S02]  /*0b50*/  LOP3.LUT R24, R11.reuse, 0x80808080, R24, 0x6, !PT ;  /* 0x808080800b187812 */ /* 0x040fe400078e0618 */
[----:B------:R-:W-:Y:S01]  /*0b60*/  LOP3.LUT R13, R11, 0x7f7f7f7f, R12, 0x60, !PT ;  /* 0x7f7f7f7f0b0d7812 */ /* 0x000fe200078e600c */
[----:B------:R-:W-:Y:S01]  /*0b70*/  IMAD.X R11, RZ, RZ, R5, P1 ;  /* 0x000000ffff0b7224 */ /* 0x000fe200008e0605 */
[----:B------:R-:W3:Y:S04]  /*0b80*/  LDG.E.U16.CONSTANT R12, desc[UR6][R6.64+-0x480] ;  /* 0xfffb8006060c7981 */ /* 0x000ee8000c1e9500 */
[----:B------:R-:W4:Y:S01]  /*0b90*/  LDG.E.U8.CONSTANT R22, desc[UR6][R10.64+0xc0] ;  /* 0x0000c0060a167981 */ /* 0x000f22000c1e9100 */
[----:B------:R-:W-:-:S02]  /*0ba0*/  LOP3.LUT R24, R13, R24, RZ, 0xfc, !PT ;  /* 0x000000180d187212 */ /* 0x000fc400078efcff */
[----:B------:R-:W-:Y:S02]  /*0bb0*/  SHF.R.U32.HI R28, RZ, 0x4, R28 ;  /* 0x00000004ff1c7819 */ /* 0x000fe4000001161c */
[----:B------:R-:W-:-:S04]  /*0bc0*/  LOP3.LUT R26, R26, 0x30303030, RZ, 0xc0, !PT ;  /* 0x303030301a1a7812 */ /* 0x000fc800078ec0ff */
[----:B------:R-:W-:-:S05]  /*0bd0*/  LOP3.LUT R28, R26, 0xf0f0f0f, R28, 0xf8, !PT ;  /* 0x0f0f0f0f1a1c7812 */ /* 0x000fca00078ef81c */
[----:B------:R-:W-:-:S05]  /*0be0*/  VIADD R13, R28, 0x60606060 ;  /* 0x606060601c0d7836 */ /* 0x000fca0000000000 */
[C---:B------:R-:W-:Y:S02]  /*0bf0*/  LOP3.LUT R26, R28.reuse, 0x20202020, R13, 0x18, !PT ;  /* 0x202020201c1a7812 */ /* 0x040fe400078e180d */
[----:B------:R-:W-:Y:S02]  /*0c00*/  PRMT R28, R28, 0xba98, RZ ;  /* 0x0000ba981c1c7816 */ /* 0x000fe400000000ff */
[----:B------:R-:W-:-:S04]  /*0c10*/  PRMT R26, R26, 0xba98, RZ ;  /* 0x0000ba981a1a7816 */ /* 0x000fc800000000ff */
[C---:B------:R-:W-:Y:S02]  /*0c20*/  LOP3.LUT R13, R26.reuse, 0x80808080, R13, 0x6, !PT ;  /* 0x808080801a0d7812 */ /* 0x040fe400078e060d */
[----:B------:R-:W-:-:S04]  /*0c30*/  LOP3.LUT R28, R26, 0x7f7f7f7f, R28, 0x60, !PT ;  /* 0x7f7f7f7f1a1c7812 */ /* 0x000fc800078e601c */
[----:B------:R-:W-:Y:S02]  /*0c40*/  LOP3.LUT R28, R28, R13, RZ, 0xfc, !PT ;  /* 0x0000000d1c1c7212 */ /* 0x000fe400078efcff */
[----:B------:R-:W5:Y:S01]  /*0c50*/  LDG.E.U16.CONSTANT R13, desc[UR6][R4.64+0xd0] ;  /* 0x0000d006040d7981 */ /* 0x000f62000c1e9500 */
[----:B--2---:R-:W-:Y:S01]  /*0c60*/  IDP.4A.S8.S8 R24, R24, R15, RZ ;  /* 0x0000000f18187226 */ /* 0x004fe200000006ff */
[----:B----4-:R-:W-:Y:S02]  /*0c70*/  PRMT R15, R22, 0x8880, RZ ;  /* 0x00008880160f7816 */ /* 0x010fe400000000ff */
[----:B------:R-:W2:Y:S03]  /*0c80*/  LDG.E.CONSTANT R22, desc[UR6][R8.64+-0x434] ;  /* 0xfffbcc0608167981 */ /* 0x000ea6000c1e9900 */
[----:B------:R-:W-:Y:S02]  /*0c90*/  IMAD R15, R15, R24, RZ ;  /* 0x000000180f0f7224 */ /* 0x000fe400078e02ff */
[----:B------:R-:W4:Y:S01]  /*0ca0*/  LDG.E.U8.CONSTANT R24, desc[UR6][R10.64+0xc4] ;  /* 0x0000c4060a187981 */ /* 0x000f22000c1e9100 */
[----:B---3--:R-:W-:-:S02]  /*0cb0*/  HADD2.F32 R12, -RZ, R12.H0_H0 ;  /* 0x2000000cff0c7230 */ /* 0x008fc40000004100 */
[----:B------:R-:W-:-:S05]  /*0cc0*/  I2FP.F32.S32 R15, R15 ;  /* 0x0000000f000f7245 */ /* 0x000fca0000201400 */
[----:B------:R-:W-:Y:S02]  /*0cd0*/  FFMA R12, R12, R15, RZ ;  /* 0x0000000f0c0c7223 */ /* 0x000fe400000000ff */
[----:B------:R-:W3:Y:S01]  /*0ce0*/  LDG.E.U16.CONSTANT R15, desc[UR6][R6.64+-0x438] ;  /* 0xfffbc806060f7981 */ /* 0x000ee2000c1e9500 */
[----:B--2---:R-:W-:Y:S01]  /*0cf0*/  IDP.4A.S8.S8 R28, R28, R22, RZ ;  /* 0x000000161c1c7226 */ /* 0x004fe200000006ff */
[----:B----4-:R-:W-:-:S05]  /*0d00*/  PRMT R22, R24, 0x8880, RZ ;  /* 0x0000888018167816 */ /* 0x010fca00000000ff */
[----:B------:R-:W-:Y:S02]  /*0d10*/  IMAD R22, R22, R28, RZ ;  /* 0x0000001c16167224 */ /* 0x000fe400078e02ff */
[----:B---3--:R-:W-:-:S03]  /*0d20*/  HADD2.F32 R15, -RZ, R15.H0_H0 ;  /* 0x2000000fff0f7230 */ /* 0x008fc60000004100 */
[----:B------:R-:W-:-:S05]  /*0d30*/  I2FP.F32.S32 R22, R22 ;  /* 0x0000001600167245 */ /* 0x000fca0000201400 */
[----:B------:R-:W-:Y:S01]  /*0d40*/  FFMA R22, R15, R22, R12 ;  /* 0x000000160f167223 */ /* 0x000fe2000000000c */
[----:B------:R-:W-:Y:S01]  /*0d50*/  IADD3 R12, P0, PT, R23, R4, RZ ;  /* 0x00000004170c7210 */ /* 0x000fe20007f1e0ff */
[----:B-----5:R-:W-:-:S04]  /*0d60*/  HADD2.F32 R15, -RZ, R13.H0_H0 ;  /* 0x2000000dff0f7230 */ /* 0x020fc80000004100 */
[----:B------:R-:W-:-:S05]  /*0d70*/  IMAD.X R13, RZ, RZ, R5, P0 ;  /* 0x000000ffff0d7224 */ /* 0x000fca00000e0605 */
[----:B------:R-:W2:Y:S04]  /*0d80*/  LDG.E.U16.CONSTANT R24, desc[UR6][R12.64+0x3c8] ;  /* 0x0003c8060c187981 */ /* 0x000ea8000c1e9500 */
[----:B------:R-:W2:Y:S01]  /*0d90*/  LDG.E.U16.CONSTANT R26, desc[UR6][R12.64+0x3ca] ;  /* 0x0003ca060c1a7981 */ /* 0x000ea2000c1e9500 */
[----:B------:R-:W-:Y:S01]  /*0da0*/  FFMA R22, R15, R22, R14 ;  /* 0x000000160f167223 */ /* 0x000fe2000000000e */
[----:B------:R-:W-:-:S05]  /*0db0*/  IADD3 R14, P0, PT, R27, R4, RZ ;  /* 0x000000041b0e7210 */ /* 0x000fca0007f1e0ff */
[----:B------:R-:W-:Y:S02]  /*0dc0*/  IMAD.X R15, RZ, RZ, R5, P0 ;  /* 0x000000ffff0f7224 */ /* 0x000fe400000e0605 */
[----:B------:R0:W3:Y:S04]  /*0dd0*/  LDG.E.U16.CONSTANT R5, desc[UR6][R4.64+0x418] ;  /* 0x0004180604057981 */ /* 0x0000e8000c1e9500 */
[----:B------:R-:W4:Y:S01]  /*0de0*/  LDG.E.U16.CONSTANT R28, desc[UR6][R14.64+0x348] ;  /* 0x000348060e1c7981 */ /* 0x000f22000c1e9500 */
[----:B--2---:R-:W-:-:S03]  /*0df0*/  IMAD R26, R26, 0x10000, R24 ;  /* 0x000100001a1a7824 */ /* 0x004fc600078e0218 */
[----:B------:R-:W4:Y:S02]  /*0e00*/  LDG.E.U16.CONSTANT R24, desc[UR6][R14.64+0x34a] ;  /* 0x00034a060e187981 */ /* 0x000f24000c1e9500 */
[----:B0-----:R-:W-:Y:S02]  /*0e10*/  SHF.R.S32.HI R4, RZ, R20, R26 ;  /* 0x00000014ff047219 */ /* 0x001fe4000001141a */
[----:B------:R-:W2:Y:S02]  /*0e20*/  LDG.E.CONSTANT R26, desc[UR6][R8.64+0x4c] ;  /* 0x00004c06081a7981 */ /* 0x000ea4000c1e9900 */
[----:B------:R-:W-:Y:S01]  /*0e30*/  LOP3.LUT R13, R4, 0x30303030, RZ, 0xc0, !PT ;  /* 0x30303030040d7812 */ /* 0x000fe200078ec0ff */
[----:B----4-:R-:W-:Y:S02]  /*0e40*/  IMAD R28, R24, 0x10000, R28 ;  /* 0x00010000181c7824 */ /* 0x010fe400078e021c */
[----:B------:R0:W4:Y:S03]  /*0e50*/  LDG.E.CONSTANT R24, desc[UR6][R8.64+0x4] ;  /* 0x0000040608187981 */ /* 0x000126000c1e9900 */
[----:B------:R-:W-:Y:S01]  /*0e60*/  SHF.R.U32.HI R12, RZ, 0x4, R28 ;  /* 0x00000004ff0c7819 */ /* 0x000fe2000001161c */
[----:B0-----:R-:W-:-:S03]  /*0e70*/  IMAD.SHL.U32 R8, R4, 0x10, RZ ;  /* 0x0000001004087824 */ /* 0x001fc600078e00ff */
[----:B------:R-:W-:Y:S02]  /*0e80*/  LOP3.LUT R4, R13, 0xf0f0f0f, R12, 0xf8, !PT ;  /* 0x0f0f0f0f0d047812 */ /* 0x000fe400078ef80c */
[----:B------:R-:W5:Y:S01]  /*0e90*/  LDG.E.U8.CONSTANT R12, desc[UR6][R10.64+0x408] ;  /* 0x000408060a0c7981 */ /* 0x000f62000c1e9100 */
[----:B------:R-:W-:Y:S02]  /*0ea0*/  LOP3.LUT R15, R8, 0x30303030, RZ, 0xc0, !PT ;  /* 0x30303030080f7812 */ /* 0x000fe400078ec0ff */
[----:B------:R-:W-:Y:S01]  /*0eb0*/  VIADD R14, R4, 0x60606060 ;  /* 0x60606060040e7836 */ /* 0x000fe20000000000 */
[----:B------:R0:W5:Y:S01]  /*0ec0*/  LDG.E.U8.CONSTANT R13, desc[UR6][R10.64+0x40c] ;  /* 0x00040c060a0d7981 */ /* 0x000162000c1e9100 */
[----:B------:R-:W-:-:S03]  /*0ed0*/  LOP3.LUT R28, R15, 0xf0f0f0f, R28, 0xf8, !PT ;  /* 0x0f0f0f0f0f1c7812 */ /* 0x000fc600078ef81c */
[C-C-:B------:R-:W-:Y:S02]  /*0ee0*/  LOP3.LUT R15, R4.reuse, 0x20202020, R14.reuse, 0x18, !PT ;  /* 0x20202020040f7812 */ /* 0x140fe400078e180e */
[----:B------:R-:W-:Y:S02]  /*0ef0*/  PRMT R8, R4, 0xba98, RZ ;  /* 0x0000ba9804087816 */ /* 0x000fe400000000ff */
[----:B------:R-:W-:Y:S01]  /*0f00*/  PRMT R15, R15, 0xba98, RZ ;  /* 0x0000ba980f0f7816 */ /* 0x000fe200000000ff */
[----:B------:R-:W5:Y:S03]  /*0f10*/  LDG.E.U16.CONSTANT R10, desc[UR6][R6.64] ;  /* 0x00000006060a7981 */ /* 0x000f66000c1e9500 */
[C---:B------:R-:W-:Y:S02]  /*0f20*/  LOP3.LUT R4, R15.reuse, 0x80808080, R14, 0x6, !PT ;  /* 0x808080800f047812 */ /* 0x040fe400078e060e */
[----:B------:R-:W-:Y:S01]  /*0f30*/  LOP3.LUT R9, R15, 0x7f7f7f7f, R8, 0x60, !PT ;  /* 0x7f7f7f7f0f097812 */ /* 0x000fe200078e6008 */
[----:B------:R-:W-:-:S05]  /*0f40*/  VIADD R15, R28, 0x60606060 ;  /* 0x606060601c0f7836 */ /* 0x000fca0000000000 */
[C---:B------:R-:W-:Y:S02]  /*0f50*/  LOP3.LUT R8, R28.reuse, 0x20202020, R15, 0x18, !PT ;  /* 0x202020201c087812 */ /* 0x040fe400078e180f */
[----:B0-----:R-:W-:Y:S02]  /*0f60*/  PRMT R11, R28, 0xba98, RZ ;  /* 0x0000ba981c0b7816 */ /* 0x001fe400000000ff */
[----:B------:R-:W-:-:S04]  /*0f70*/  PRMT R8, R8, 0xba98, RZ ;  /* 0x0000ba9808087816 */ /* 0x000fc800000000ff */
[C---:B------:R-:W-:Y:S02]  /*0f80*/  LOP3.LUT R15, R8.reuse, 0x80808080, R15, 0x6, !PT ;  /* 0x80808080080f7812 */ /* 0x040fe400078e060f */
[----:B------:R-:W-:-:S04]  /*0f90*/  LOP3.LUT R8, R8, 0x7f7f7f7f, R11, 0x60, !PT ;  /* 0x7f7f7f7f08087812 */ /* 0x000fc800078e600b */
[----:B------:R-:W-:Y:S02]  /*0fa0*/  LOP3.LUT R15, R8, R15, RZ, 0xfc, !PT ;  /* 0x0000000f080f7212 */ /* 0x000fe400078efcff */
[----:B------:R-:W5:Y:S01]  /*0fb0*/  LDG.E.U16.CONSTANT R8, desc[UR6][R6.64+0x48] ;  /* 0x0000480606087981 */ /* 0x000f62000c1e9500 */
[----:B------:R-:W-:Y:S01]  /*0fc0*/  LOP3.LUT R9, R9, R4, RZ, 0xfc, !PT ;  /* 0x0000000409097212 */ /* 0x000fe200078efcff */
[----:B------:R-:W-:-:S04]  /*0fd0*/  VIADD R19, R19, 0x8 ;  /* 0x0000000813137836 */ /* 0x000fc80000000000 */
[----:B--2---:R-:W-:Y:S01]  /*0fe0*/  IDP.4A.S8.S8 R26, R9, R26, RZ ;  /* 0x0000001a091a7226 */ /* 0x004fe200000006ff */
[----:B------:R-:W-:Y:S01]  /*0ff0*/  ISETP.GE.AND P0, PT, R19, R16, PT ;  /* 0x000000101300720c */ /* 0x000fe20003f06270 */
[----:B---3--:R-:W-:Y:S02]  /*1000*/  HADD2.F32 R5, -RZ, R5.H0_H0 ;  /* 0x20000005ff057230 */ /* 0x008fe40000004100 */
[----:B------:R-:W-:Y:S02]  /*1010*/  VIADD R25, R25, 0x8 ;  /* 0x0000000819197836 */ /* 0x000fe40000000000 */
[----:B----4-:R-:W-:Y:S01]  /*1020*/  IDP.4A.S8.S8 R15, R15, R24, RZ ;  /* 0x000000180f0f7226 */ /* 0x010fe200000006ff */
[----:B-----5:R-:W-:Y:S02]  /*1030*/  PRMT R4, R12, 0x8880, RZ ;  /* 0x000088800c047816 */ /* 0x020fe400000000ff */
[----:B------:R-:W-:-:S03]  /*1040*/  PRMT R11, R13, 0x8880, RZ ;  /* 0x000088800d0b7816 */ /* 0x000fc600000000ff */
[----:B------:R-:W-:Y:S02]  /*1050*/  IMAD R15, R4, R15, RZ ;  /* 0x0000000f040f7224 */ /* 0x000fe400078e02ff */
[----:B------:R-:W-:-:S03]  /*1060*/  IMAD R11, R11, R26, RZ ;  /* 0x0000001a0b0b7224 */ /* 0x000fc600078e02ff */
[----:B------:R-:W-:Y:S01]  /*1070*/  I2FP.F32.S32 R15, R15 ;  /* 0x0000000f000f7245 */ /* 0x000fe20000201400 */
[----:B------:R-:W-:Y:S01]  /*1080*/  HADD2.F32 R4, -RZ, R10.H0_H0 ;  /* 0x2000000aff047230 */ /* 0x000fe20000004100 */
[----:B------:R-:W-:-:S04]  /*1090*/  I2FP.F32.S32 R11, R11 ;  /* 0x0000000b000b7245 */ /* 0x000fc80000201400 */
[----:B------:R-:W-:Y:S01]  /*10a0*/  FFMA R15, R4, R15, RZ ;  /* 0x0000000f040f7223 */ /* 0x000fe200000000ff */
[----:B------:R-:W-:Y:S01]  /*10b0*/  IADD3 R10, P1, PT, R6, 0x900, RZ ;  /* 0x00000900060a7810 */ /* 0x000fe20007f3e0ff */
[----:B------:R-:W-:-:S05]  /*10c0*/  HADD2.F32 R8, -RZ, R8.H0_H0 ;  /* 0x20000008ff087230 */ /* 0x000fca0000004100 */
[----:B------:R-:W-:Y:S01]  /*10d0*/  FFMA R8, R8, R11, R15 ;  /* 0x0000000b08087223 */ /* 0x000fe2000000000f */
[----:B------:R-:W-:-:S03]  /*10e0*/  IMAD.X R11, RZ, RZ, R7, P1 ;  /* 0x000000ffff0b7224 */ /* 0x000fc600008e0607 */
[----:B------:R-:W-:Y:S01]  /*10f0*/  FFMA R14, R5, R8, R22 ;  /* 0x00000008050e7223 */ /* 0x000fe20000000016 */
[----:B------:R-:W-:Y:S06]  /*1100*/  @!P0 BRA `(.L_x_11) ;  /* 0xfffffff8002c8947 */ /* 0x000fec000383ffff */
.L_x_8:
[----:B------:R-:W-:Y:S05]  /*1110*/  BSYNC.RECONVERGENT B0 ;  /* 0x0000000000007941 */ /* 0x000fea0003800200 */
.L_x_7:
[----:B------:R-:W0:Y:S02]  /*1120*/  S2R R5, SR_TID.Y ;  /* 0x0000000000057919 */ /* 0x000e240000002200 */
[C---:B0-----:R-:W-:Y:S02]  /*1130*/  ISETP.NE.AND P0, PT, R5.reuse, RZ, PT ;  /* 0x000000ff0500720c */ /* 0x041fe40003f05270 */
[----:B------:R-:W-:-:S11]  /*1140*/  ISETP.NE.AND P1, PT, R5, RZ, PT ;  /* 0x000000ff0500720c */ /* 0x000fd60003f25270 */
[----:B------:R-:W0:Y:S01]  /*1150*/  @P0 S2R R3, SR_CgaCtaId ;  /* 0x0000000000030919 */ /* 0x000e220000008800 */
[----:B------:R-:W-:-:S04]  /*1160*/  @P0 MOV R2, 0x400 ;  /* 0x0000040000020802 */ /* 0x000fc80000000f00 */
[----:B0-----:R-:W-:-:S05]  /*1170*/  @P0 LEA R2, R3, R2, 0x18 ;  /* 0x0000000203020211 */ /* 0x001fca00078ec0ff */
[----:B------:R-:W-:-:S04]  /*1180*/  @P0 IMAD R2, R5, 0x80, R2 ;  /* 0x0000008005020824 */ /* 0x000fc800078e0202 */
[----:B------:R-:W-:-:S05]  /*1190*/  @P0 IMAD R3, R17, 0x4, R2 ;  /* 0x0000000411030824 */ /* 0x000fca00078e0202 */
[----:B------:R0:W-:Y:S01]  /*11a0*/  @P0 STS [R3+-0x80], R14 ;  /* 0xffff800e03000388 */ /* 0x0001e20000000800 */
[----:B------:R-:W-:Y:S06]  /*11b0*/  BAR.SYNC.DEFER_BLOCKING 0x0 ;  /* 0x0000000000007b1d */ /* 0x000fec0000010000 */
[----:B------:R-:W-:Y:S05]  /*11c0*/  @P1 EXIT ;  /* 0x000000000000194d */ /* 0x000fea0003800000 */
[----:B------:R-:W1:Y:S01]  /*11d0*/  S2UR UR5, SR_CgaCtaId ;  /* 0x00000000000579c3 */ /* 0x000e620000008800 */
[----:B------:R-:W-:Y:S01]  /*11e0*/  UMOV UR4, 0x400 ;  /* 0x0000040000047882 */ /* 0x000fe20000000000 */
[----:B------:R-:W-:Y:S01]  /*11f0*/  ISETP.NE.AND P0, PT, R17, RZ, PT ;  /* 0x000000ff1100720c */ /* 0x000fe20003f05270 */
[----:B-1----:R-:W-:-:S06]  /*1200*/  ULEA UR4, UR5, UR4, 0x18 ;  /* 0x0000000405047291 */ /* 0x002fcc000f8ec0ff */
[----:B------:R-:W-:-:S05]  /*1210*/  LEA R2, R17, UR4, 0x2 ;  /* 0x0000000411027c11 */ /* 0x000fca000f8e10ff */
[----:B0-----:R-:W0:Y:S04]  /*1220*/  LDS R3, [R2] ;  /* 0x0000000002037984 */ /* 0x001e280000000800 */
        /* <DEDUP_REMOVED lines=15> */
[----:B------:R-:W2:Y:S01]  /*1320*/  LDCU UR5, c[0x0][0x3a0] ;  /* 0x00007400ff0577ac */ /* 0x000ea20008000800 */
[----:B------:R-:W3:Y:S01]  /*1330*/  LDC.64 R10, c[0x0][0x398] ;  /* 0x0000e600ff0a7b82 */ /* 0x000ee20000000a00 */
[----:B------:R-:W-:Y:S02]  /*1340*/  IMAD.U32 R2, RZ, RZ, UR8 ;  /* 0x00000008ff027e24 */ /* 0x000fe4000f8e00ff */
[----:B01----:R-:W-:Y:S01]  /*1350*/  FADD R7, R7, R8 ;  /* 0x0000000807077221 */ /* 0x003fe20000000000 */
[----:B------:R-:W-:Y:S01]  /*1360*/  IMAD.MOV.U32 R3, RZ, RZ, RZ ;  /* 0x000000ffff037224 */ /* 0x000fe200078e00ff */
[----:B--2---:R-:W-:-:S06]  /*1370*/  USHF.R.S32.HI UR4, URZ, 0x1f, UR5 ;  /* 0x0000001fff047899 */ /* 0x004fcc0008011405 */
[C---:B------:R-:W-:Y:S02]  /*1380*/  IMAD R5, R18.reuse, UR4, RZ ;  /* 0x0000000412057c24 */ /* 0x040fe4000f8e02ff */
[----:B------:R-:W-:-:S04]  /*1390*/  IMAD.WIDE.U32 R18, R18, UR5, R2 ;  /* 0x0000000512127c25 */ /* 0x000fc8000f8e0002 */
[----:B------:R-:W-:Y:S01]  /*13a0*/  IMAD R5, R0, UR5, R5 ;  /* 0x0000000500057c24 */ /* 0x000fe2000f8e0205 */
[----:B---3--:R-:W-:-:S03]  /*13b0*/  LEA R2, P0, R18, R10, 0x2 ;  /* 0x0000000a12027211 */ /* 0x008fc600078010ff */
[----:B------:R-:W-:-:S05]  /*13c0*/  IMAD.IADD R0, R19, 0x1, R5 ;  /* 0x0000000113007824 */ /* 0x000fca00078e0205 */
[----:B------:R-:W-:-:S05]  /*13d0*/  LEA.HI.X R3, R18, R11, R0, 0x2, P0 ;  /* 0x0000000b12037211 */ /* 0x000fca00000f1400 */
[----:B------:R-:W-:Y:S01]  /*13e0*/  STG.E desc[UR6][R2.64], R7 ;  /* 0x0000000702007986 */ /* 0x000fe2000c101906 */
[----:B------:R-:W-:Y:S05]  /*13f0*/  EXIT ;  /* 0x000000000000794d */ /* 0x000fea0003800000 */
.L_x_12:
        /* <DEDUP_REMOVED lines=16> */
.L_x_51:


//--------------------- .text.indexed_moe_forward_q5k_q8_1 --------------------------
	.section	.text.indexed_moe_forward_q5k_q8_1,"ax",@progbits
	.align	128
        .global         indexed_moe_forward_q5k_q8_1
        .type           indexed_moe_forward_q5k_q8_1,@function
        .size           indexed_moe_forward_q5k_q8_1,(.L_x_52 - indexed_moe_forward_q5k_q8_1)
        .other          indexed_moe_forward_q5k_q8_1,@"STO_CUDA_ENTRY STV_DEFAULT"
indexed_moe_forward_q5k_q8_1:
.text.indexed_moe_forward_q5k_q8_1:
        /* <DEDUP_REMOVED lines=13> */
[----:B------:R-:W0:Y:S01]  /*00d0*/  S2R R7, SR_TID.Y ;  /* 0x0000000000077919 */ /* 0x000e220000002200 */
[----:B------:R-:W1:Y:S01]  /*00e0*/  LDC R6, c[0x0][0x3a4] ;  /* 0x0000e900ff067b82 */ /* 0x000e620000000800 */
[----:B------:R-:W2:Y:S01]  /*00f0*/  LDCU.64 UR6, c[0x0][0x358] ;  /* 0x00006b00ff0677ac */ /* 0x000ea20008000a00 */
[----:B------:R-:W-:Y:S01]  /*0100*/  BSSY.RECONVERGENT B0, `(.L_x_13) ;  /* 0x000009a000007945 */ /* 0x000fe20003800200 */
[----:B------:R-:W0:Y:S01]  /*0110*/  S2R R2, SR_TID.X ;  /* 0x0000000000027919 */ /* 0x000e220000002100 */
[----:B------:R-:W-:-:S04]  /*0120*/  IMAD.MOV.U32 R19, RZ, RZ, RZ ;  /* 0x000000ffff137224 */ /* 0x000fc800078e00ff */
[----:B------:R-:W3:Y:S01]  /*0130*/  LDC R8, c[0x0][0x3b4] ;  /* 0x0000ed00ff087b82 */ /* 0x000ee20000000800 */
[----:B-1----:R-:W-:-:S04]  /*0140*/  SHF.R.S32.HI R3, RZ, 0x1f, R6 ;  /* 0x0000001fff037819 */ /* 0x002fc80000011406 */
[----:B------:R-:W-:-:S04]  /*0150*/  LEA.HI R3, R3, R6, RZ, 0x8 ;  /* 0x0000000603037211 */ /* 0x000fc800078f40ff */
[----:B------:R-:W-:Y:S02]  /*0160*/  SHF.R.S32.HI R14, RZ, 0x8, R3 ;  /* 0x00000008ff0e7819 */ /* 0x000fe40000011403 */
[----:B---3--:R-:W-:Y:S01]  /*0170*/  ISETP.NE.AND P0, PT, R8, 0x1, PT ;  /* 0x000000010800780c */ /* 0x008fe20003f05270 */
[----:B0-----:R-:W-:-:S03]  /*0180*/  IMAD R4, R7, 0x20, R2 ;  /* 0x0000002007047824 */ /* 0x001fc600078e0202 */
[----:B------:R-:W-:Y:S02]  /*0190*/  SEL R10, R5, R0, !P0 ;  /* 0x00000000050a7207 */ /* 0x000fe40004000000 */
[----:B------:R-:W-:-:S04]  /*01a0*/  SHF.R.U32.HI R23, RZ, 0x4, R4 ;  /* 0x00000004ff177819 */ /* 0x000fc80000011604 */
[----:B------:R-:W-:-:S13]  /*01b0*/  ISETP.GE.AND P1, PT, R23, R14, PT ;  /* 0x0000000e1700720c */ /* 0x000fda0003f26270 */
[----:B--2---:R-:W-:Y:S05]  /*01c0*/  @P1 BRA `(.L_x_14) ;  /* 0x0000000800341947 */ /* 0x004fea0003800000 */
[----:B------:R-:W0:Y:S01]  /*01d0*/  LDC.64 R4, c[0x0][0x390] ;  /* 0x0000e400ff047b82 */ /* 0x000e220000000a00 */
[----:B------:R-:W1:Y:S01]  /*01e0*/  LDCU UR5, c[0x0][0x3b0] ;  /* 0x00007600ff0577ac */ /* 0x000e620008000800 */
[----:B------:R-:W-:Y:S02]  /*01f0*/  IMAD.SHL.U32 R3, R2, 0x2, RZ ;  /* 0x0000000202037824 */ /* 0x000fe400078e00ff */
[----:B------:R-:W-:Y:S01]  /*0200*/  IMAD R9, R9, R6, RZ ;  /* 0x0000000609097224 */ /* 0x000fe200078e02ff */
[----:B------:R-:W2:Y:S01]  /*0210*/  LDCU.64 UR10, c[0x0][0x388] ;  /* 0x00007100ff0a77ac */ /* 0x000ea20008000a00 */
[----:B0-----:R-:W-:Y:S01]  /*0220*/  IMAD.WIDE R4, R0, 0x4, R4 ;  /* 0x0000000400047825 */ /* 0x001fe200078e0204 */
[----:B------:R-:W-:Y:S01]  /*0230*/  LOP3.LUT R3, R3, 0x1e, RZ, 0xc0, !PT ;  /* 0x0000001e03037812 */ /* 0x000fe200078ec0ff */
[----:B-1----:R-:W-:Y:S01]  /*0240*/  USHF.R.S32.HI UR4, URZ, 0x1f, UR5 ;  /* 0x0000001fff047899 */ /* 0x002fe20008011405 */
[----:B------:R-:W0:Y:S03]  /*0250*/  LDC.64 R6, c[0x0][0x380] ;  /* 0x0000e000ff067b82 */ /* 0x000e260000000a00 */
[----:B------:R1:W3:Y:S01]  /*0260*/  LDG.E.CONSTANT R4, desc[UR6][R4.64] ;  /* 0x0000000604047981 */ /* 0x0002e2000c1e9900 */
[----:B------:R-:W-:Y:S01]  /*0270*/  SHF.R.U32.HI R8, RZ, 0x3, R3 ;  /* 0x00000003ff087819 */ /* 0x000fe20000011603 */
[----:B------:R-:W-:Y:S01]  /*0280*/  USHF.R.U32.HI UR9, URZ, 0x5, UR4 ;  /* 0x00000005ff097899 */ /* 0x000fe20008011604 */
[----:B------:R-:W-:Y:S01]  /*0290*/  SHF.R.S32.HI R12, RZ, 0x1f, R9 ;  /* 0x0000001fff0c7819 */ /* 0x000fe20000011409 */
[----:B------:R-:W-:Y:S01]  /*02a0*/  USHF.R.U64 UR4, UR5, 0x5, UR4 ;  /* 0x0000000505047899 */ /* 0x000fe20008001204 */
[----:B------:R-:W-:Y:S01]  /*02b0*/  SHF.L.U32 R16, R8, 0x1, RZ ;  /* 0x0000000108107819 */ /* 0x000fe200000006ff */
[----:B------:R-:W-:Y:S01]  /*02c0*/  IMAD.SHL.U32 R17, R2, 0x4, RZ ;  /* 0x0000000402117824 */ /* 0x000fe200078e00ff */
[--C-:B------:R-:W-:Y:S01]  /*02d0*/  SHF.R.U32.HI R13, RZ, 0x8, R12.reuse ;  /* 0x00000008ff0d7819 */ /* 0x100fe2000001160c */
[C---:B------:R-:W-:Y:S01]  /*02e0*/  IMAD R18, R10.reuse, UR9, RZ ;  /* 0x000000090a127c24 */ /* 0x040fe2000f8e02ff */
[----:B------:R-:W-:Y:S01]  /*02f0*/  SHF.R.U64 R9, R9, 0x8, R12 ;  /* 0x0000000809097819 */ /* 0x000fe2000000120c */
[----:B------:R-:W-:Y:S01]  /*0300*/  IMAD R12, R23, 0x8, R16 ;  /* 0x00000008170c7824 */ /* 0x000fe200078e0210 */
[----:B-1----:R-:W-:Y:S01]  /*0310*/  SHF.R.S32.HI R5, RZ, 0x1f, R10 ;  /* 0x0000001fff057819 */ /* 0x002fe2000001140a */
[----:B------:R-:W-:Y:S01]  /*0320*/  IMAD.WIDE.U32 R10, R10, UR4, RZ ;  /* 0x000000040a0a7c25 */ /* 0x000fe2000f8e00ff */
[----:B------:R-:W-:-:S02]  /*0330*/  LOP3.LUT R17, R17, 0xc, RZ, 0xc0, !PT ;  /* 0x0000000c11117812 */ /* 0x000fc400078ec0ff */
[----:B------:R-:W-:Y:S01]  /*0340*/  ISETP.GT.U32.AND P0, PT, R3, 0xf, PT ;  /* 0x0000000f0300780c */ /* 0x000fe20003f04070 */
[----:B------:R-:W-:-:S04]  /*0350*/  IMAD R19, R5, UR4, R18 ;  /* 0x0000000405137c24 */ /* 0x000fc8000f8e0212 */
[----:B------:R-:W-:Y:S02]  /*0360*/  IMAD.IADD R2, R11, 0x1, R19 ;  /* 0x000000010b027824 */ /* 0x000fe400078e0213 */
[----:B------:R-:W-:Y:S02]  /*0370*/  IMAD.MOV.U32 R19, RZ, RZ, RZ ;  /* 0x000000ffff137224 */ /* 0x000fe400078e00ff */
[-C--:B---3--:R-:W-:Y:S02]  /*0380*/  IMAD R15, R13, R4.reuse, RZ ;  /* 0x000000040d0f7224 */ /* 0x088fe400078e02ff */
[----:B------:R-:W-:-:S04]  /*0390*/  IMAD.WIDE.U32 R4, R9, R4, RZ ;  /* 0x0000000409047225 */ /* 0x000fc800078e00ff */
[----:B------:R-:W-:Y:S01]  /*03a0*/  IMAD.WIDE.U32 R12, R12, 0x24, RZ ;  /* 0x000000240c0c7825 */ /* 0x000fe200078e00ff */
[----:B------:R-:W-:-:S03]  /*03b0*/  IADD3 R5, PT, PT, R5, R15, RZ ;  /* 0x0000000f05057210 */ /* 0x000fc60007ffe0ff */
[----:B0-----:R-:W-:-:S04]  /*03c0*/  IMAD.WIDE.U32 R6, R4, 0xb0, R6 ;  /* 0x000000b004067825 */ /* 0x001fc800078e0006 */
[----:B------:R-:W-:-:S04]  /*03d0*/  IMAD.WIDE.U32 R10, R10, 0x24, R12 ;  /* 0x000000240a0a7825 */ /* 0x000fc800078e000c */
[----:B------:R-:W-:Y:S01]  /*03e0*/  IMAD R5, R5, 0xb0, RZ ;  /* 0x000000b005057824 */ /* 0x000fe200078e02ff */
[----:B--2---:R-:W-:Y:S01]  /*03f0*/  IADD3 R18, P1, PT, R10, UR10, RZ ;  /* 0x0000000a0a127c10 */ /* 0x004fe2000ff3e0ff */
[----:B------:R-:W-:Y:S02]  /*0400*/  IMAD R13, R2, 0x24, RZ ;  /* 0x00000024020d7824 */ /* 0x000fe400078e02ff */
[----:B------:R-:W-:Y:S01]  /*0410*/  IMAD R9, R8, 0x20, R17 ;  /* 0x0000002008097824 */ /* 0x000fe200078e0211 */
[----:B------:R-:W-:Y:S01]  /*0420*/  IADD3 R5, PT, PT, R7, R5, RZ ;  /* 0x0000000507057210 */ /* 0x000fe20007ffe0ff */
[--C-:B------:R-:W-:Y:S01]  /*0430*/  IMAD.MOV.U32 R4, RZ, RZ, R6.reuse ;  /* 0x000000ffff047224 */ /* 0x100fe200078e0006 */
[----:B------:R-:W-:Y:S01]  /*0440*/  IADD3.X R10, PT, PT, R11, UR11, R13, P1, !PT ;  /* 0x0000000b0b0a7c10 */ /* 0x000fe20008ffe40d */
[----:B------:R-:W-:Y:S01]  /*0450*/  IMAD R15, R14, UR8, R23 ;  /* 0x000000080e0f7c24 */ /* 0x000fe2000f8e0217 */
[----:B------:R-:W-:Y:S01]  /*0460*/  IADD3 R2, P2, P3, R9, 0x40, R6 ;  /* 0x0000004009027810 */ /* 0x000fe20007b5e006 */
[----:B------:R-:W-:Y:S01]  /*0470*/  IMAD.WIDE.U32 R8, R8, 0x2, R4 ;  /* 0x0000000208087825 */ /* 0x000fe200078e0004 */
[----:B------:R-:W-:-:S02]  /*0480*/  IADD3 R18, P1, PT, R18, 0x24, RZ ;  /* 0x0000002412127810 */ /* 0x000fc40007f3e0ff */
[----:B------:R-:W-:Y:S02]  /*0490*/  IADD3.X R3, PT, PT, RZ, RZ, R5, P2, P3 ;  /* 0x000000ffff037210 */ /* 0x000fe400017e6405 */
[----:B------:R-:W-:-:S09]  /*04a0*/  IADD3.X R21, PT, PT, RZ, R10, RZ, P1, !PT ;  /* 0x0000000aff157210 */ /* 0x000fd20000ffe4ff */
.L_x_15:
[----:B------:R-:W-:Y:S02]  /*04b0*/  IMAD.MOV.U32 R10, RZ, RZ, R6 ;  /* 0x000000ffff0a7224 */ /* 0x000fe400078e0006 */
[----:B------:R-:W-:Y:S02]  /*04c0*/  IMAD.MOV.U32 R11, RZ, RZ, R5 ;  /* 0x000000ffff0b7224 */ /* 0x000fe400078e0005 */
[----:B------:R-:W-:-:S04]  /*04d0*/  IMAD.WIDE R12, R15, 0xb0, R2 ;  /* 0x000000b00f0c7825 */ /* 0x000fc800078e0202 */
[----:B------:R-:W-:Y:S01]  /*04e0*/  IMAD.WIDE R10, R15, 0xb0, R10 ;  /* 0x000000b00f0a7825 */ /* 0x000fe200078e020a */
[----:B------:R-:W2:Y:S02]  /*04f0*/  LDG.E.CONSTANT R26, desc[UR6][R12.64+-0x10] ;  /* 0xfffff0060c1a7981 */ /* 0x000ea4000c1e9900 */
[----:B------:R-:W-:-:S04]  /*0500*/  IADD3 R10, P1, PT, R17, R10, RZ ;  /* 0x0000000a110a7210 */ /* 0x000fc80007f3e0ff */
[----:B------:R-:W-:Y:S01]  /*0510*/  IADD3.X R11, PT, PT, RZ, R11, RZ, P1, !PT ;  /* 0x0000000bff0b7210 */ /* 0x000fe20000ffe4ff */
[----:B------:R-:W3:Y:S04]  /*0520*/  LDG.E.CONSTANT R13, desc[UR6][R12.64] ;  /* 0x000000060c0d7981 */ /* 0x000ee8000c1e9900 */
[----:B------:R-:W4:Y:S04]  /*0530*/  LDG.E.CONSTANT R27, desc[UR6][R10.64+0x10] ;  /* 0x000010060a1b7981 */ /* 0x000f28000c1e9900 */
[----:B------:R4:W5:Y:S01]  /*0540*/  LDG.E.CONSTANT R29, desc[UR6][R10.64+0x20] ;  /* 0x000020060a1d7981 */ /* 0x000962000c1e9900 */
[----:B------:R-:W-:-:S05]  /*0550*/  IADD3 R24, P1, PT, R17, R18, RZ ;  /* 0x0000001211187210 */ /* 0x000fca0007f3e0ff */
[----:B------:R-:W-:-:S05]  /*0560*/  IMAD.X R25, RZ, RZ, R21, P1 ;  /* 0x000000ffff197224 */ /* 0x000fca00008e0615 */
[----:B------:R-:W3:Y:S04]  /*0570*/  LDG.E.CONSTANT R20, desc[UR6][R24.64+-0x10] ;  /* 0xfffff00618147981 */ /* 0x000ee8000c1e9900 */
[----:B------:R-:W3:Y:S01]  /*0580*/  LDG.E.CONSTANT R22, desc[UR6][R24.64+-0x20] ;  /* 0xffffe00618167981 */ /* 0x000ee2000c1e9900 */
[----:B------:R-:W-:-:S03]  /*0590*/  UMOV UR4, 0x1010101 ;  /* 0x0101010100047882 */ /* 0x000fc60000000000 */
[----:B------:R-:W3:Y:S01]  /*05a0*/  LDG.E.CONSTANT R12, desc[UR6][R24.64+0x14] ;  /* 0x00001406180c7981 */ /* 0x000ee2000c1e9900 */
[----:B--2---:R-:W-:Y:S02]  /*05b0*/  LOP3.LUT R28, R26, 0xf0f0f0f, RZ, 0xc0, !PT ;  /* 0x0f0f0f0f1a1c7812 */ /* 0x004fe400078ec0ff */
[----:B------:R-:W-:-:S04]  /*05c0*/  SHF.R.U32.HI R26, RZ, 0x4, R26 ;  /* 0x00000004ff1a7819 */ /* 0x000fc8000001161a */
[----:B------:R-:W-:Y:S02]  /*05d0*/  LOP3.LUT R26, R26, 0xf0f0f0f, RZ, 0xc0, !PT ;  /* 0x0f0f0f0f1a1a7812 */ /* 0x000fe400078ec0ff */
[----:B----4-:R-:W-:-:S04]  /*05e0*/  SHF.R.S32.HI R10, RZ, R16, R27 ;  /* 0x00000010ff0a7219 */ /* 0x010fc8000001141b */
[C---:B------:R-:W-:Y:S02]  /*05f0*/  SHF.L.U32 R11, R10.reuse, 0x3, RZ ;  /* 0x000000030a0b7819 */ /* 0x040fe400000006ff */
[----:B-----5:R-:W-:Y:S01]  /*0600*/  SHF.R.S32.HI R29, RZ, R16, R29 ;  /* 0x00000010ff1d7219 */ /* 0x020fe2000001141d */
[----:B------:R-:W-:Y:S01]  /*0610*/  IMAD.SHL.U32 R27, R10, 0x10, RZ ;  /* 0x000000100a1b7824 */ /* 0x000fe200078e00ff */
[----:B------:R-:W-:Y:S02]  /*0620*/  LOP3.LUT R26, R26, 0x10101010, R11, 0xf8, !PT ;  /* 0x101010101a1a7812 */ /* 0x000fe400078ef80b */
[----:B---3--:R-:W-:Y:S01]  /*0630*/  LOP3.LUT R10, R13, 0xf0f0f0f, RZ, 0xc0, !PT ;  /* 0x0f0f0f0f0d0a7812 */ /* 0x008fe200078ec0ff */
[----:B------:R-:W-:Y:S01]  /*0640*/  IMAD.SHL.U32 R11, R29, 0x10, RZ ;  /* 0x000000101d0b7824 */ /* 0x000fe200078e00ff */
[----:B------:R-:W-:-:S04]  /*0650*/  SHF.R.U32.HI R13, RZ, 0x4, R13 ;  /* 0x00000004ff0d7819 */ /* 0x000fc8000001160d */
[----:B------:R-:W-:Y:S01]  /*0660*/  LOP3.LUT R11, R10, 0x10101010, R11, 0xf8, !PT ;  /* 0x101010100a0b7812 */ /* 0x000fe200078ef80b */
[----:B------:R-:W-:Y:S01]  /*0670*/  IMAD.SHL.U32 R10, R29, 0x8, RZ ;  /* 0x000000081d0a7824 */ /* 0x000fe200078e00ff */
[----:B------:R-:W-:Y:S02]  /*0680*/  LOP3.LUT R28, R28, 0x10101010, R27, 0xf8, !PT ;  /* 0x101010101c1c7812 */ /* 0x000fe400078ef81b */
[----:B------:R-:W-:Y:S01]  /*0690*/  LOP3.LUT R13, R13, 0xf0f0f0f, RZ, 0xc0, !PT ;  /* 0x0f0f0f0f0d0d7812 */ /* 0x000fe200078ec0ff */
[----:B------:R-:W-:Y:S01]  /*06a0*/  IDP.4A.S8.S8 R11, R11, R20, RZ ;  /* 0x000000140b0b7226 */ /* 0x000fe200000006ff */
[----:B------:R0:W2:Y:S02]  /*06b0*/  LDG.E.CONSTANT R27, desc[UR6][R24.64+0x4] ;  /* 0x00000406181b7981 */ /* 0x0000a4000c1e9900 */
[----:B------:R-:W-:Y:S01]  /*06c0*/  LOP3.LUT R13, R13, 0x10101010, R10, 0xf8, !PT ;  /* 0x101010100d0d7812 */ /* 0x000fe200078ef80a */
[----:B------:R-:W-:Y:S02]  /*06d0*/  IDP.4A.S8.S8 R28, R28, R22, R11 ;  /* 0x000000161c1c7226 */ /* 0x000fe4000000060b */
[----:B------:R-:W-:-:S05]  /*06e0*/  IMAD.WIDE R10, R15, 0xb0, R8 ;  /* 0x000000b00f0a7825 */ /* 0x000fca00078e0208 */
[----:B------:R-:W3:Y:S01]  /*06f0*/  @P0 LDG.E.U16.CONSTANT R24, desc[UR6][R10.64] ;  /* 0x000000060a180981 */ /* 0x000ee2000c1e9500 */
[----:B0-----:R-:W-:-:S03]  /*0700*/  IDP.4A.S8.S8 R25, R20, UR4, RZ ;  /* 0x0000000414197c26 */ /* 0x001fc600080006ff */
[----:B------:R-:W4:Y:S01]  /*0710*/  LDG.E.U16.CONSTANT R20, desc[UR6][R10.64+0x4] ;  /* 0x000004060a147981 */ /* 0x000f22000c1e9500 */
[----:B------:R-:W-:-:S03]  /*0720*/  IDP.4A.S8.S8 R25, R22, UR4, R25 ;  /* 0x0000000416197c26 */ /* 0x000fc60008000619 */
[----:B------:R0:W5:Y:S01]  /*0730*/  LDG.E.U16.CONSTANT R22, desc[UR6][R10.64+0x8] ;  /* 0x000008060a167981 */ /* 0x000162000c1e9500 */
[----:B------:R-:W-:Y:S02]  /*0740*/  IDP.4A.S8.S8 R13, R13, R12, RZ ;  /* 0x0000000c0d0d7226 */ /* 0x000fe400000006ff */
[----:B------:R-:W-:Y:S02]  /*0750*/  IDP.4A.S8.S8 R12, R12, UR4, RZ ;  /* 0x000000040c0c7c26 */ /* 0x000fe400080006ff */
[----:B0-----:R-:W-:Y:S01]  /*0760*/  IMAD.MOV.U32 R11, RZ, RZ, R21 ;  /* 0x000000ffff0b7224 */ /* 0x001fe200078e0015 */
[----:B---3--:R-:W-:-:S04]  /*0770*/  @P0 SHF.R.U32.HI R24, RZ, 0x2, R24 ;  /* 0x00000002ff180819 */ /* 0x008fc80000011618 */
[----:B------:R-:W-:Y:S02]  /*0780*/  @P0 LOP3.LUT R29, R24, 0x3030, RZ, 0xc0, !PT ;  /* 0x00003030181d0812 */ /* 0x000fe400078ec0ff */
[----:B----4-:R-:W-:Y:S02]  /*0790*/  @!P0 LOP3.LUT R24, R20, 0x3f3f, RZ, 0xc0, !PT ;  /* 0x00003f3f14188812 */ /* 0x010fe400078ec0ff */
[----:B-----5:R-:W-:Y:S02]  /*07a0*/  @P0 LOP3.LUT R24, R29, 0xf0f, R22, 0xf8, !PT ;  /* 0x00000f0f1d180812 */ /* 0x020fe400078ef816 */
[----:B------:R-:W-:Y:S02]  /*07b0*/  @P0 SHF.R.U32.HI R29, RZ, 0x2, R20 ;  /* 0x00000002ff1d0819 */ /* 0x000fe40000011614 */
[----:B------:R-:W-:Y:S02]  /*07c0*/  @!P0 LOP3.LUT R20, R22, 0x3f3f, RZ, 0xc0, !PT ;  /* 0x00003f3f16148812 */ /* 0x000fe400078ec0ff */
[----:B------:R-:W-:-:S02]  /*07d0*/  @P0 SHF.R.U32.HI R22, RZ, 0x4, R22 ;  /* 0x00000004ff160819 */ /* 0x000fc40000011616 */
[----:B------:R-:W-:-:S04]  /*07e0*/  @P0 LOP3.LUT R29, R29, 0x3030, RZ, 0xc0, !PT ;  /* 0x000030301d1d0812 */ /* 0x000fc800078ec0ff */
[----:B------:R-:W-:-:S04]  /*07f0*/  @P0 LOP3.LUT R20, R29, 0xf0f, R22, 0xf8, !PT ;  /* 0x00000f0f1d140812 */ /* 0x000fc800078ef816 */
[----:B------:R-:W-:-:S04]  /*0800*/  LOP3.LUT R20, R20, 0xffff, RZ, 0xc0, !PT ;  /* 0x0000ffff14147812 */ /* 0x000fc800078ec0ff */
[----:B------:R-:W-:Y:S02]  /*0810*/  LOP3.LUT R10, R20, 0xff, RZ, 0xc0, !PT ;  /* 0x000000ff140a7812 */ /* 0x000fe400078ec0ff */
[----:B------:R-:W-:-:S03]  /*0820*/  LOP3.LUT R22, R24, 0xffff, RZ, 0xc0, !PT ;  /* 0x0000ffff18167812 */ /* 0x000fc600078ec0ff */
[----:B------:R-:W-:Y:S01]  /*0830*/  IMAD R25, R25, R10, RZ ;  /* 0x0000000a19197224 */ /* 0x000fe200078e02ff */
[----:B------:R-:W-:Y:S01]  /*0840*/  MOV R10, R18 ;  /* 0x00000012000a7202 */ /* 0x000fe20000000f00 */
[----:B--2---:R-:W-:Y:S01]  /*0850*/  IDP.4A.S8.S8 R26, R26, R27, R13 ;  /* 0x0000001b1a1a7226 */ /* 0x004fe2000000060d */
[----:B------:R-:W-:-:S03]  /*0860*/  LOP3.LUT R13, R22, 0xff, RZ, 0xc0, !PT ;  /* 0x000000ff160d7812 */ /* 0x000fc600078ec0ff */
[----:B------:R-:W2:Y:S04]  /*0870*/  LDG.E.U16.CONSTANT R24, desc[UR6][R10.64+-0x24] ;  /* 0xffffdc060a187981 */ /* 0x000ea8000c1e9500 */
[----:B------:R0:W3:Y:S01]  /*0880*/  LDG.E.U16.CONSTANT R29, desc[UR6][R10.64] ;  /* 0x000000060a1d7981 */ /* 0x0000e2000c1e9500 */
[----:B------:R-:W-:Y:S02]  /*0890*/  IDP.4A.S8.S8 R27, R27, UR4, R12 ;  /* 0x000000041b1b7c26 */ /* 0x000fe4000800060c */
[----:B------:R-:W-:Y:S01]  /*08a0*/  IMAD R28, R28, R13, RZ ;  /* 0x0000000d1c1c7224 */ /* 0x000fe200078e02ff */
[----:B0-----:R-:W-:Y:S01]  /*08b0*/  MOV R11, R5 ;  /* 0x00000005000b7202 */ /* 0x001fe20000000f00 */
[----:B------:R-:W-:-:S04]  /*08c0*/  IMAD.MOV.U32 R10, RZ, RZ, R6 ;  /* 0x000000ffff0a7224 */ /* 0x000fc800078e0006 */
[----:B------:R-:W-:-:S06]  /*08d0*/  IMAD.WIDE R12, R15, 0xb0, R10 ;  /* 0x000000b00f0c7825 */ /* 0x000fcc00078e020a */
[----:B------:R0:W4:Y:S01]  /*08e0*/  LDG.E.CONSTANT R12, desc[UR6][R12.64] ;  /* 0x000000060c0c7981 */ /* 0x000122000c1e9900 */
[----:B------:R-:W-:Y:S02]  /*08f0*/  SHF.R.U32.HI R20, RZ, 0x8, R20 ;  /* 0x00000008ff147819 */ /* 0x000fe40000011614 */
[----:B------:R-:W-:Y:S02]  /*0900*/  SHF.R.U32.HI R22, RZ, 0x8, R22 ;  /* 0x00000008ff167819 */ /* 0x000fe40000011616 */
[----:B------:R-:W-:Y:S02]  /*0910*/  LOP3.LUT R20, R20, 0xffff, RZ, 0xc0, !PT ;  /* 0x0000ffff14147812 */ /* 0x000fe400078ec0ff */
[----:B------:R-:W-:Y:S01]  /*0920*/  LOP3.LUT R22, R22, 0xffff, RZ, 0xc0, !PT ;  /* 0x0000ffff16167812 */ /* 0x000fe200078ec0ff */
[----:B------:R-:W-:Y:S01]  /*0930*/  VIADD R23, R23, 0x8 ;  /* 0x0000000817177836 */ /* 0x000fe20000000000 */
[----:B------:R-:W-:Y:S01]  /*0940*/  I2FP.F32.S32 R25, R25 ;  /* 0x0000001900197245 */ /* 0x000fe20000201400 */
[----:B------:R-:W-:Y:S01]  /*0950*/  IMAD R27, R27, R20, RZ ;  /* 0x000000141b1b7224 */ /* 0x000fe200078e02ff */
[----:B------:R-:W-:Y:S01]  /*0960*/  I2FP.F32.S32 R11, R28 ;  /* 0x0000001c000b7245 */ /* 0x000fe20000201400 */
[----:B------:R-:W-:Y:S01]  /*0970*/  IMAD R22, R26, R22, RZ ;  /* 0x000000161a167224 */ /* 0x000fe200078e02ff */
[----:B------:R-:W-:-:S02]  /*0980*/  ISETP.GE.AND P1, PT, R23, R14, PT ;  /* 0x0000000e1700720c */ /* 0x000fc40003f26270 */
[----:B------:R-:W-:Y:S02]  /*0990*/  I2FP.F32.S32 R27, R27 ;  /* 0x0000001b001b7245 */ /* 0x000fe40000201400 */
[----:B0-----:R-:W-:Y:S02]  /*09a0*/  I2FP.F32.S32 R13, R22 ;  /* 0x00000016000d7245 */ /* 0x001fe40000201400 */
[----:B------:R-:W-:Y:S02]  /*09b0*/  IADD3 R18, P2, PT, R18, 0x900, RZ ;  /* 0x0000090012127810 */ /* 0x000fe40007f5e0ff */
[----:B------:R-:W-:-:S03]  /*09c0*/  IADD3 R15, PT, PT, R15, 0x8, RZ ;  /* 0x000000080f0f7810 */ /* 0x000fc60007ffe0ff */
[----:B------:R-:W-:Y:S02]  /*09d0*/  IMAD.X R21, RZ, RZ, R21, P2 ;  /* 0x000000ffff157224 */ /* 0x000fe400010e0615 */
[----:B--2---:R-:W-:Y:S02]  /*09e0*/  HADD2.F32 R24, -RZ, R24.H0_H0 ;  /* 0x20000018ff187230 */ /* 0x004fe40000004100 */
[----:B---3--:R-:W-:-:S03]  /*09f0*/  HADD2.F32 R29, -RZ, R29.H0_H0 ;  /* 0x2000001dff1d7230 */ /* 0x008fc60000004100 */
[C---:B------:R-:W-:Y:S01]  /*0a00*/  FFMA R10, R24.reuse, R25, RZ ;  /* 0x00000019180a7223 */ /* 0x040fe200000000ff */
[----:B------:R-:W-:-:S03]  /*0a10*/  FFMA R24, R24, R11, RZ ;  /* 0x0000000b18187223 */ /* 0x000fc600000000ff */
[C---:B------:R-:W-:Y:S01]  /*0a20*/  FFMA R10, R29.reuse, R27, R10 ;  /* 0x0000001b1d0a7223 */ /* 0x040fe2000000000a */
[----:B------:R-:W-:Y:S01]  /*0a30*/  FFMA R13, R29, R13, R24 ;  /* 0x0000000d1d0d7223 */ /* 0x000fe20000000018 */
[--C-:B----4-:R-:W-:Y:S02]  /*0a40*/  HADD2.F32 R11, -RZ, R12.reuse.H1_H1 ;  /* 0x3000000cff0b7230 */ /* 0x110fe40000004100 */
[----:B------:R-:W-:-:S03]  /*0a50*/  HADD2.F32 R12, -RZ, R12.H0_H0 ;  /* 0x2000000cff0c7230 */ /* 0x000fc60000004100 */
[----:B------:R-:W-:-:S04]  /*0a60*/  FMUL R10, R10, R11 ;  /* 0x0000000b0a0a7220 */ /* 0x000fc80000400000 */
[----:B------:R-:W-:-:S04]  /*0a70*/  FFMA R10, R13, R12, -R10 ;  /* 0x0000000c0d0a7223 */ /* 0x000fc8000000080a */
[----:B------:R-:W-:Y:S01]  /*0a80*/  FADD R19, R10, R19 ;  /* 0x000000130a137221 */ /* 0x000fe20000000000 */
[----:B------:R-:W-:Y:S06]  /*0a90*/  @!P1 BRA `(.L_x_15) ;  /* 0xfffffff800849947 */ /* 0x000fec000383ffff */
.L_x_14:
[----:B------:R-:W-:Y:S05]  /*0aa0*/  BSYNC.RECONVERGENT B0 ;  /* 0x0000000000007941 */ /* 0x000fea0003800200 */
.L_x_13:
[----:B------:R-:W0:Y:S01]  /*0ab0*/  S2R R5, SR_TID.Y ;  /* 0x0000000000057919 */ /* 0x000e220000002200 */
[----:B------:R-:W1:Y:S01]  /*0ac0*/  S2R R9, SR_TID.X ;  /* 0x0000000000097919 */ /* 0x000e620000002100 */
[C---:B0-----:R-:W-:Y:S02]  /*0ad0*/  ISETP.NE.AND P0, PT, R5.reuse, RZ, PT ;  /* 0x000000ff0500720c */ /* 0x041fe40003f05270 */
[----:B------:R-:W-:-:S11]  /*0ae0*/  ISETP.NE.AND P1, PT, R5, RZ, PT ;  /* 0x000000ff0500720c */ /* 0x000fd60003f25270 */
[----:B------:R-:W0:Y:S01]  /*0af0*/  @P0 S2R R3, SR_CgaCtaId ;  /* 0x0000000000030919 */ /* 0x000e220000008800 */
[----:B------:R-:W-:-:S04]  /*0b00*/  @P0 MOV R2, 0x400 ;  /* 0x0000040000020802 */ /* 0x000fc80000000f00 */
[----:B0-----:R-:W-:-:S05]  /*0b10*/  @P0 LEA R2, R3, R2, 0x18 ;  /* 0x0000000203020211 */ /* 0x001fca00078ec0ff */
[----:B------:R-:W-:-:S04]  /*0b20*/  @P0 IMAD R2, R5, 0x80, R2 ;  /* 0x0000008005020824 */ /* 0x000fc800078e0202 */
[----:B-1----:R-:W-:-:S05]  /*0b30*/  @P0 IMAD R2, R9, 0x4, R2 ;  /* 0x0000000409020824 */ /* 0x002fca00078e0202 */
        /* <DEDUP_REMOVED lines=26> */
[----:B------:R-:W-:Y:S01]  /*0ce0*/  MOV R2, UR8 ;  /* 0x0000000800027c02 */ /* 0x000fe20008000f00 */
[----:B------:R-:W-:Y:S01]  /*0cf0*/  IMAD.MOV.U32 R3, RZ, RZ, RZ ;  /* 0x000000ffff037224 */ /* 0x000fe200078e00ff */
[----:B------:R-:W-:Y:S01]  /*0d00*/  SHF.R.S32.HI R4, RZ, 0x1f, R0 ;  /* 0x0000001fff047819 */ /* 0x000fe20000011400 */
[----:B01----:R-:W-:Y:S01]  /*0d10*/  FADD R7, R7, R8 ;  /* 0x0000000807077221 */ /* 0x003fe20000000000 */
[----:B--2---:R-:W-:Y:S02]  /*0d20*/  USHF.R.S32.HI UR4, URZ, 0x1f, UR5 ;  /* 0x0000001fff047899 */ /* 0x004fe40008011405 */
[----:B------:R-:W-:-:S04]  /*0d30*/  IMAD.WIDE.U32 R2, R0, UR5, R2 ;  /* 0x0000000500027c25 */ /* 0x000fc8000f8e0002 */
[----:B------:R-:W-:-:S04]  /*0d40*/  IMAD R5, R0, UR4, RZ ;  /* 0x0000000400057c24 */ /* 0x000fc8000f8e02ff */
[----:B------:R-:W-:Y:S01]  /*0d50*/  IMAD R5, R4, UR5, R5 ;  /* 0x0000000504057c24 */ /* 0x000fe2000f8e0205 */
[----:B---3--:R-:W-:-:S04]  /*0d60*/  LEA R4, P0, R2, R10, 0x2 ;  /* 0x0000000a02047211 */ /* 0x008fc800078010ff */
[----:B------:R-:W-:-:S04]  /*0d70*/  IADD3 R0, PT, PT, R3, R5, RZ ;  /* 0x0000000503007210 */ /* 0x000fc80007ffe0ff */
[----:B------:R-:W-:-:S05]  /*0d80*/  LEA.HI.X R5, R2, R11, R0, 0x2, P0 ;  /* 0x0000000b02057211 */ /* 0x000fca00000f1400 */
[----:B------:R-:W-:Y:S01]  /*0d90*/  STG.E desc[UR6][R4.64], R7 ;  /* 0x0000000704007986 */ /* 0x000fe2000c101906 */
[----:B------:R-:W-:Y:S05]  /*0da0*/  EXIT ;  /* 0x000000000000794d */ /* 0x000fea0003800000 */
.L_x_16:
        /* <DEDUP_REMOVED lines=13> */
.L_x_52:


//--------------------- .text.indexed_moe_forward_q4k_q8_1 --------------------------
	.section	.text.indexed_moe_forward_q4k_q8_1,"ax",@progbits
	.align	128
        .global         indexed_moe_forward_q4k_q8_1
        .type           indexed_moe_forward_q4k_q8_1,@function
        .size           indexed_moe_forward_q4k_q8_1,(.L_x_53 - indexed_moe_forward_q4k_q8_1)
        .other          indexed_moe_forward_q4k_q8_1,@"STO_CUDA_ENTRY STV_DEFAULT"
indexed_moe_forward_q4k_q8_1:
.text.indexed_moe_forward_q4k_q8_1:
        /* <DEDUP_REMOVED lines=12> */
[----:B------:R-:W2:Y:S05]  /*00c0*/  LDCU.64 UR6, c[0x0][0x3a0] ;  /* 0x00007400ff0677ac */ /* 0x000eaa0008000a00 */
[----:B------:R-:W3:Y:S01]  /*00d0*/  LDC.64 R10, c[0x0][0x3b0] ;  /* 0x0000ec00ff0a7b82 */ /* 0x000ee20000000a00 */
[----:B0-----:R-:W-:-:S06]  /*00e0*/  IMAD.WIDE R2, R0, 0x4, R2 ;  /* 0x0000000400027825 */ /* 0x001fcc00078e0202 */
[----:B-1----:R0:W5:Y:S01]  /*00f0*/  LDG.E.CONSTANT R3, desc[UR8][R2.64] ;  /* 0x0000000802037981 */ /* 0x002162000c1e9900 */
[----:B--2---:R-:W-:-:S13]  /*0100*/  ISETP.GE.AND P0, PT, R12, UR6, PT ;  /* 0x000000060c007c0c */ /* 0x004fda000bf06270 */
[----:B0--3--:R-:W-:Y:S05]  /*0110*/  @P0 EXIT ;  /* 0x000000000000094d */ /* 0x009fea0003800000 */
[----:B------:R-:W0:Y:S01]  /*0120*/  S2R R7, SR_TID.Y ;  /* 0x0000000000077919 */ /* 0x000e220000002200 */
[----:B------:R-:W-:Y:S01]  /*0130*/  USHF.R.S32.HI UR5, URZ, 0x1f, UR7 ;  /* 0x0000001fff057899 */ /* 0x000fe20008011407 */
[----:B------:R-:W1:Y:S01]  /*0140*/  LDC.64 R8, c[0x0][0x388] ;  /* 0x0000e200ff087b82 */ /* 0x000e620000000a00 */
[----:B------:R-:W-:Y:S01]  /*0150*/  ISETP.NE.AND P0, PT, R11, 0x1, PT ;  /* 0x000000010b00780c */ /* 0x000fe20003f05270 */
[----:B------:R-:W0:Y:S01]  /*0160*/  S2R R2, SR_TID.X ;  /* 0x0000000000027919 */ /* 0x000e220000002100 */
[----:B------:R-:W-:Y:S01]  /*0170*/  ULEA.HI UR5, UR5, UR7, URZ, 0x8 ;  /* 0x0000000705057291 */ /* 0x000fe2000f8f40ff */
[----:B------:R-:W-:Y:S01]  /*0180*/  SHF.R.S32.HI R11, RZ, 0x1f, R10 ;  /* 0x0000001fff0b7819 */ /* 0x000fe2000001140a */
[----:B------:R-:W-:Y:S01]  /*0190*/  UIMAD UR4, UR7, UR6, URZ ;  /* 0x00000006070472a4 */ /* 0x000fe2000f8e02ff */
[----:B------:R-:W-:Y:S01]  /*01a0*/  SEL R4, R5, R0, !P0 ;  /* 0x0000000005047207 */ /* 0x000fe20004000000 */
[----:B------:R-:W-:Y:S01]  /*01b0*/  USHF.R.S32.HI UR5, URZ, 0x8, UR5 ;  /* 0x00000008ff057899 */ /* 0x000fe20008011405 */
[--C-:B------:R-:W-:Y:S01]  /*01c0*/  SHF.R.U32.HI R15, RZ, 0x5, R11.reuse ;  /* 0x00000005ff0f7819 */ /* 0x100fe2000001160b */
[----:B------:R-:W-:Y:S01]  /*01d0*/  USHF.R.S32.HI UR6, URZ, 0x1f, UR4 ;  /* 0x0000001fff067899 */ /* 0x000fe20008011404 */
[----:B------:R-:W-:Y:S01]  /*01e0*/  SHF.R.U64 R11, R10, 0x5, R11 ;  /* 0x000000050a0b7819 */ /* 0x000fe2000000120b */
[----:B------:R-:W-:Y:S01]  /*01f0*/  BSSY.RECONVERGENT B0, `(.L_x_17) ;  /* 0x0000125000007945 */ /* 0x000fe20003800200 */
[----:B------:R-:W-:Y:S01]  /*0200*/  SHF.R.S32.HI R5, RZ, 0x1f, R4 ;  /* 0x0000001fff057819 */ /* 0x000fe20000011404 */
[----:B------:R-:W-:Y:S01]  /*0210*/  IMAD R10, R15, R4, RZ ;  /* 0x000000040f0a7224 */ /* 0x000fe200078e02ff */
[----:B------:R-:W-:-:S02]  /*0220*/  USHF.R.U32.HI UR7, URZ, 0x8, UR6 ;  /* 0x00000008ff077899 */ /* 0x000fc40008011606 */
[----:B------:R-:W-:-:S06]  /*0230*/  USHF.R.U64 UR4, UR4, 0x8, UR6 ;  /* 0x0000000804047899 */ /* 0x000fcc0008001206 */
[----:B-----5:R-:W-:-:S04]  /*0240*/  IMAD.WIDE.U32 R16, R3, UR4, RZ ;  /* 0x0000000403107c25 */ /* 0x020fc8000f8e00ff */
[----:B0-----:R-:W-:Y:S02]  /*0250*/  IMAD R6, R7, 0x20, R2 ;  /* 0x0000002007067824 */ /* 0x001fe400078e0202 */
[----:B------:R-:W-:Y:S02]  /*0260*/  IMAD R7, R5, R11, R10 ;  /* 0x0000000b05077224 */ /* 0x000fe400078e020a */
[----:B------:R-:W-:Y:S01]  /*0270*/  IMAD.WIDE.U32 R4, R11, R4, RZ ;  /* 0x000000040b047225 */ /* 0x000fe200078e00ff */
[----:B------:R-:W-:-:S03]  /*0280*/  SHF.R.U32.HI R25, RZ, 0x4, R6 ;  /* 0x00000004ff197819 */ /* 0x000fc60000011606 */
[----:B------:R-:W-:Y:S01]  /*0290*/  IMAD.IADD R7, R5, 0x1, R7 ;  /* 0x0000000105077824 */ /* 0x000fe200078e0207 */
[----:B------:R-:W-:Y:S01]  /*02a0*/  ISETP.GE.AND P0, PT, R25, UR5, PT ;  /* 0x0000000519007c0c */ /* 0x000fe2000bf06270 */
[----:B------:R-:W-:Y:S01]  /*02b0*/  IMAD R5, R3, UR7, RZ ;  /* 0x0000000703057c24 */ /* 0x000fe2000f8e02ff */
[----:B------:R-:W-:Y:S01]  /*02c0*/  SHF.R.S32.HI R3, RZ, 0x1f, R0 ;  /* 0x0000001fff037819 */ /* 0x000fe20000011400 */
[----:B-1----:R-:W-:-:S04]  /*02d0*/  IMAD.WIDE.U32 R8, R4, 0x24, R8 ;  /* 0x0000002404087825 */ /* 0x002fc800078e0008 */
[----:B------:R-:W-:-:S06]  /*02e0*/  IMAD.MOV.U32 R6, RZ, RZ, RZ ;  /* 0x000000ffff067224 */ /* 0x000fcc00078e00ff */
[----:B------:R-:W-:Y:S05]  /*02f0*/  @P0 BRA `(.L_x_18) ;  /* 0x0000001000500947 */ /* 0x000fea0003800000 */
[----:B------:R-:W0:Y:S01]  /*0300*/  LDC.64 R10, c[0x0][0x380] ;  /* 0x0000e000ff0a7b82 */ /* 0x000e220000000a00 */
[----:B------:R-:W-:Y:S01]  /*0310*/  LOP3.LUT R4, RZ, R25, RZ, 0x33, !PT ;  /* 0x00000019ff047212 */ /* 0x000fe200078e33ff */
[----:B------:R-:W-:Y:S01]  /*0320*/  IMAD R21, R7, 0x24, RZ ;  /* 0x0000002407157824 */ /* 0x000fe200078e02ff */
[----:B------:R-:W-:Y:S01]  /*0330*/  IADD3 R6, PT, PT, R17, R5, RZ ;  /* 0x0000000511067210 */ /* 0x000fe20007ffe0ff */
[----:B------:R-:W-:Y:S01]  /*0340*/  IMAD.SHL.U32 R5, R2, 0x2, RZ ;  /* 0x0000000202057824 */ /* 0x000fe200078e00ff */
[----:B------:R-:W-:Y:S01]  /*0350*/  BSSY.RECONVERGENT B1, `(.L_x_19) ;  /* 0x0000061000017945 */ /* 0x000fe20003800200 */
[----:B------:R-:W-:Y:S02]  /*0360*/  VIADD R4, R4, UR5 ;  /* 0x0000000504047c36 */ /* 0x000fe40008000000 */
[----:B------:R-:W-:Y:S01]  /*0370*/  IMAD.WIDE.U32 R16, R16, 0x90, RZ ;  /* 0x0000009010107825 */ /* 0x000fe200078e00ff */
[----:B------:R-:W-:Y:S02]  /*0380*/  LOP3.LUT R5, R5, 0x1e, RZ, 0xc0, !PT ;  /* 0x0000001e05057812 */ /* 0x000fe400078ec0ff */
[----:B------:R-:W-:Y:S01]  /*0390*/  LOP3.LUT P1, RZ, R4, 0x8, RZ, 0xc0, !PT ;  /* 0x0000000804ff7812 */ /* 0x000fe2000782c0ff */
[----:B------:R-:W-:Y:S01]  /*03a0*/  IMAD R19, R6, 0x90, RZ ;  /* 0x0000009006137824 */ /* 0x000fe200078e02ff */
[----:B------:R-:W-:Y:S01]  /*03b0*/  ISETP.GE.U32.AND P0, PT, R4, 0x8, PT ;  /* 0x000000080400780c */ /* 0x000fe20003f06070 */
[----:B------:R-:W-:Y:S01]  /*03c0*/  IMAD.IADD R9, R9, 0x1, R21 ;  /* 0x0000000109097824 */ /* 0x000fe200078e0215 */
[----:B------:R-:W-:Y:S01]  /*03d0*/  SHF.L.U32 R4, R2, 0x2, RZ ;  /* 0x0000000202047819 */ /* 0x000fe200000006ff */
[----:B------:R-:W-:Y:S01]  /*03e0*/  IMAD.IADD R19, R17, 0x1, R19 ;  /* 0x0000000111137824 */ /* 0x000fe200078e0213 */
[----:B------:R-:W-:Y:S01]  /*03f0*/  SHF.R.U32.HI R7, RZ, 0x3, R5 ;  /* 0x00000003ff077819 */ /* 0x000fe20000011605 */
[----:B------:R-:W-:Y:S01]  /*0400*/  IMAD.MOV.U32 R6, RZ, RZ, RZ ;  /* 0x000000ffff067224 */ /* 0x000fe200078e00ff */
[----:B------:R-:W-:-:S04]  /*0410*/  LOP3.LUT R4, R4, 0xc, RZ, 0xc0, !PT ;  /* 0x0000000c04047812 */ /* 0x000fc800078ec0ff */
[----:B------:R-:W-:Y:S02]  /*0420*/  LEA R27, R7, R4, 0x5 ;  /* 0x00000004071b7211 */ /* 0x000fe400078e28ff */
[----:B0-----:R-:W-:Y:S02]  /*0430*/  IADD3 R14, P2, PT, R16, R10, RZ ;  /* 0x0000000a100e7210 */ /* 0x001fe40007f5e0ff */
[----:B------:R-:W-:-:S03]  /*0440*/  MOV R10, R8 ;  /* 0x00000008000a7202 */ /* 0x000fc60000000f00 */
[----:B------:R-:W-:Y:S01]  /*0450*/  IMAD.X R15, R19, 0x1, R11, P2 ;  /* 0x00000001130f7824 */ /* 0x000fe200010e060b */
[----:B------:R-:W-:Y:S07]  /*0460*/  @P1 BRA `(.L_x_20) ;  /* 0x00000004003c1947 */ /* 0x000fee0003800000 */
[----:B------:R-:W-:Y:S01]  /*0470*/  IMAD R4, R12, UR5, RZ ;  /* 0x000000050c047c24 */ /* 0x000fe2000f8e02ff */
[----:B------:R-:W-:Y:S01]  /*0480*/  ISETP.GE.U32.AND P1, PT, R5, 0x10, PT ;  /* 0x000000100500780c */ /* 0x000fe20003f26070 */
[C---:B------:R-:W-:Y:S02]  /*0490*/  IMAD R21, R25.reuse, 0x4, R7 ;  /* 0x0000000419157824 */ /* 0x040fe400078e0207 */
[----:B------:R-:W-:Y:S02]  /*04a0*/  IMAD.IADD R23, R25, 0x1, R4 ;  /* 0x0000000119177824 */ /* 0x000fe400078e0204 */
[----:B------:R-:W-:Y:S01]  /*04b0*/  IMAD.MOV.U32 R8, RZ, RZ, R10 ;  /* 0x000000ffff087224 */ /* 0x000fe200078e000a */
[----:B------:R-:W-:Y:S01]  /*04c0*/  SHF.L.U32 R21, R21, 0x1, RZ ;  /* 0x0000000115157819 */ /* 0x000fe200000006ff */
[----:B------:R-:W-:-:S04]  /*04d0*/  IMAD.WIDE.U32 R22, R23, 0x90, R14 ;  /* 0x0000009017167825 */ /* 0x000fc800078e000e */
[----:B------:R-:W-:Y:S02]  /*04e0*/  IMAD.SHL.U32 R4, R2, 0x4, RZ ;  /* 0x0000000402047824 */ /* 0x000fe400078e00ff */
[----:B------:R-:W-:Y:S01]  /*04f0*/  IMAD.WIDE.U32 R6, R7, 0x2, R22 ;  /* 0x0000000207067825 */ /* 0x000fe200078e0016 */
[----:B------:R-:W-:-:S03]  /*0500*/  IADD3 R26, P2, PT, R27, R22, RZ ;  /* 0x000000161b1a7210 */ /* 0x000fc60007f5e0ff */
[----:B------:R-:W-:Y:S01]  /*0510*/  IMAD.WIDE.U32 R20, R21, 0x24, R8 ;  /* 0x0000002415147825 */ /* 0x000fe200078e0008 */
[----:B------:R-:W-:Y:S01]  /*0520*/  LOP3.LUT R29, R4, 0xc, RZ, 0xc0, !PT ;  /* 0x0000000c041d7812 */ /* 0x000fe200078ec0ff */
[----:B------:R-:W2:Y:S01]  /*0530*/  @P1 LDG.E.U16.CONSTANT R8, desc[UR8][R6.64] ;  /* 0x0000000806081981 */ /* 0x000ea2000c1e9500 */
[----:B------:R-:W-:Y:S02]  /*0540*/  IADD3.X R27, PT, PT, RZ, R23, RZ, P2, !PT ;  /* 0x00000017ff1b7210 */ /* 0x000fe400017fe4ff */
[----:B------:R-:W-:Y:S01]  /*0550*/  IADD3 R28, P3, PT, R29, R20, RZ ;  /* 0x000000141d1c7210 */ /* 0x000fe20007f7e0ff */
[----:B------:R-:W3:Y:S04]  /*0560*/  LDG.E.U16.CONSTANT R4, desc[UR8][R6.64+0x4] ;  /* 0x0000040806047981 */ /* 0x000ee8000c1e9500 */
[----:B------:R0:W4:Y:S01]  /*0570*/  LDG.E.U16.CONSTANT R30, desc[UR8][R6.64+0x8] ;  /* 0x00000808061e7981 */ /* 0x000122000c1e9500 */
[----:B------:R-:W-:-:S03]  /*0580*/  IMAD.X R29, RZ, RZ, R21, P3 ;  /* 0x000000ffff1d7224 */ /* 0x000fc600018e0615 */
[----:B------:R-:W5:Y:S04]  /*0590*/  LDG.E.CONSTANT R24, desc[UR8][R26.64+0x10] ;  /* 0x000010081a187981 */ /* 0x000f68000c1e9900 */
[----:B------:R4:W5:Y:S04]  /*05a0*/  LDG.E.CONSTANT R32, desc[UR8][R26.64+0x20] ;  /* 0x000020081a207981 */ /* 0x000968000c1e9900 */
[----:B------:R-:W5:Y:S04]  /*05b0*/  LDG.E.CONSTANT R33, desc[UR8][R28.64+0x4] ;  /* 0x000004081c217981 */ /* 0x000f68000c1e9900 */
[----:B------:R-:W5:Y:S04]  /*05c0*/  LDG.E.CONSTANT R37, desc[UR8][R28.64+0x14] ;  /* 0x000014081c257981 */ /* 0x000f68000c1e9900 */
[----:B------:R-:W5:Y:S04]  /*05d0*/  LDG.E.CONSTANT R31, desc[UR8][R28.64+0x28] ;  /* 0x000028081c1f7981 */ /* 0x000f68000c1e9900 */
[----:B------:R-:W5:Y:S04]  /*05e0*/  LDG.E.CONSTANT R36, desc[UR8][R28.64+0x38] ;  /* 0x000038081c247981 */ /* 0x000f68000c1e9900 */
[----:B------:R-:W5:Y:S04]  /*05f0*/  LDG.E.U16.CONSTANT R34, desc[UR8][R20.64] ;  /* 0x0000000814227981 */ /* 0x000f68000c1e9500 */
[----:B------:R1:W5:Y:S04]  /*0600*/  LDG.E.U16.CONSTANT R35, desc[UR8][R20.64+0x24] ;  /* 0x0000240814237981 */ /* 0x000368000c1e9500 */
[----:B------:R1:W5:Y:S01]  /*0610*/  LDG.E.CONSTANT R22, desc[UR8][R22.64] ;  /* 0x0000000816167981 */ /* 0x000362000c1e9900 */
[----:B------:R-:W-:Y:S01]  /*0620*/  UMOV UR4, 0x1010101 ;  /* 0x0101010100047882 */ /* 0x000fe20000000000 */
[----:B------:R-:W-:Y:S01]  /*0630*/  VIADD R25, R25, 0x8 ;  /* 0x0000000819197836 */ /* 0x000fe20000000000 */
[----:B--2---:R-:W-:-:S04]  /*0640*/  @P1 SHF.R.U32.HI R8, RZ, 0x2, R8 ;  /* 0x00000002ff081819 */ /* 0x004fc80000011608 */
[----:B0-----:R-:W-:Y:S02]  /*0650*/  @P1 LOP3.LUT R7, R8, 0x3030, RZ, 0xc0, !PT ;  /* 0x0000303008071812 */ /* 0x001fe400078ec0ff */
[----:B---3--:R-:W-:Y:S02]  /*0660*/  @P1 SHF.R.U32.HI R8, RZ, 0x2, R4 ;  /* 0x00000002ff081819 */ /* 0x008fe40000011604 */
[--C-:B----4-:R-:W-:Y:S02]  /*0670*/  @P1 LOP3.LUT R26, R7, 0xf0f, R30.reuse, 0xf8, !PT ;  /* 0x00000f0f071a1812 */ /* 0x110fe400078ef81e */
[----:B------:R-:W-:Y:S02]  /*0680*/  @P1 LOP3.LUT R7, R8, 0x3030, RZ, 0xc0, !PT ;  /* 0x0000303008071812 */ /* 0x000fe400078ec0ff */
[----:B-----5:R-:W-:Y:S02]  /*0690*/  LOP3.LUT R8, R24, 0xf0f0f0f, RZ, 0xc0, !PT ;  /* 0x0f0f0f0f18087812 */ /* 0x020fe400078ec0ff */
[----:B------:R-:W-:-:S02]  /*06a0*/  @P1 SHF.R.U32.HI R6, RZ, 0x4, R30 ;  /* 0x00000004ff061819 */ /* 0x000fc4000001161e */
[----:B-1----:R-:W-:Y:S02]  /*06b0*/  LOP3.LUT R20, R32, 0xf0f0f0f, RZ, 0xc0, !PT ;  /* 0x0f0f0f0f20147812 */ /* 0x002fe400078ec0ff */
[----:B------:R-:W-:Y:S01]  /*06c0*/  SHF.R.U32.HI R21, RZ, 0x4, R24 ;  /* 0x00000004ff157819 */ /* 0x000fe20000011618 */
[----:B------:R-:W-:Y:S01]  /*06d0*/  IDP.4A.S8.S8 R8, R8, R33, RZ ;  /* 0x0000002108087226 */ /* 0x000fe200000006ff */
[----:B------:R-:W-:Y:S01]  /*06e0*/  @P1 LOP3.LUT R6, R7, 0xf0f, R6, 0xf8, !PT ;  /* 0x00000f0f07061812 */ /* 0x000fe200078ef806 */
[----:B------:R-:W-:Y:S01]  /*06f0*/  IDP.4A.S8.S8 R24, R33, UR4, RZ ;  /* 0x0000000421187c26 */ /* 0x000fe200080006ff */
[----:B------:R-:W-:Y:S01]  /*0700*/  @!P1 LOP3.LUT R6, R30, 0x3f3f, RZ, 0xc0, !PT ;  /* 0x00003f3f1e069812 */ /* 0x000fe200078ec0ff */
[----:B------:R-:W-:Y:S01]  /*0710*/  IDP.4A.S8.S8 R7, R20, R37, R8 ;  /* 0x0000002514077226 */ /* 0x000fe20000000608 */
[----:B------:R-:W-:Y:S01]  /*0720*/  LOP3.LUT R8, R21, 0xf0f0f0f, RZ, 0xc0, !PT ;  /* 0x0f0f0f0f15087812 */ /* 0x000fe200078ec0ff */
[----:B------:R-:W-:Y:S01]  /*0730*/  IDP.4A.S8.S8 R37, R37, UR4, R24 ;  /* 0x0000000425257c26 */ /* 0x000fe20008000618 */
[----:B------:R-:W-:-:S02]  /*0740*/  @!P1 LOP3.LUT R26, R4, 0x3f3f, RZ, 0xc0, !PT ;  /* 0x00003f3f041a9812 */ /* 0x000fc400078ec0ff */
[----:B------:R-:W-:Y:S01]  /*0750*/  LOP3.LUT R21, R6, 0xffff, RZ, 0xc0, !PT ;  /* 0x0000ffff06157812 */ /* 0x000fe200078ec0ff */
[----:B------:R-:W-:Y:S01]  /*0760*/  IDP.4A.S8.S8 R20, R8, R31, RZ ;  /* 0x0000001f08147226 */ /* 0x000fe200000006ff */
[----:B------:R-:W-:Y:S01]  /*0770*/  LOP3.LUT R4, R26, 0xffff, RZ, 0xc0, !PT ;  /* 0x0000ffff1a047812 */ /* 0x000fe200078ec0ff */
[----:B------:R-:W-:Y:S01]  /*0780*/  IDP.4A.S8.S8 R31, R31, UR4, RZ ;  /* 0x000000041f1f7c26 */ /* 0x000fe200080006ff */
[----:B------:R-:W-:Y:S02]  /*0790*/  SHF.R.U32.HI R32, RZ, 0x4, R32 ;  /* 0x00000004ff207819 */ /* 0x000fe40000011620 */
[----:B------:R-:W-:Y:S01]  /*07a0*/  SHF.R.U32.HI R6, RZ, 0x8, R21 ;  /* 0x00000008ff067819 */ /* 0x000fe20000011615 */
[----:B------:R-:W-:Y:S01]  /*07b0*/  IDP.4A.S8.S8 R31, R36, UR4, R31 ;  /* 0x00000004241f7c26 */ /* 0x000fe2000800061f */
[----:B------:R-:W-:Y:S02]  /*07c0*/  LOP3.LUT R8, R21, 0xff, RZ, 0xc0, !PT ;  /* 0x000000ff15087812 */ /* 0x000fe400078ec0ff */
[----:B------:R-:W-:Y:S01]  /*07d0*/  LOP3.LUT R26, R4, 0xff, RZ, 0xc0, !PT ;  /* 0x000000ff041a7812 */ /* 0x000fe200078ec0ff */
[----:B------:R-:W-:Y:S01]  /*07e0*/  HADD2.F32 R35, -RZ, R35.H0_H0 ;  /* 0x20000023ff237230 */ /* 0x000fe20000004100 */
[----:B------:R-:W-:Y:S01]  /*07f0*/  LOP3.LUT R21, R32, 0xf0f0f0f, RZ, 0xc0, !PT ;  /* 0x0f0f0f0f20157812 */ /* 0x000fe200078ec0ff */
[----:B------:R-:W-:Y:S01]  /*0800*/  IMAD R8, R37, R8, RZ ;  /* 0x0000000825087224 */ /* 0x000fe200078e02ff */
[----:B------:R-:W-:Y:S01]  /*0810*/  SHF.R.U32.HI R4, RZ, 0x8, R4 ;  /* 0x00000008ff047819 */ /* 0x000fe20000011604 */
[----:B------:R-:W-:Y:S01]  /*0820*/  IMAD R7, R7, R26, RZ ;  /* 0x0000001a07077224 */ /* 0x000fe200078e02ff */
[----:B------:R-:W-:Y:S01]  /*0830*/  LOP3.LUT R6, R6, 0xffff, RZ, 0xc0, !PT ;  /* 0x0000ffff06067812 */ /* 0x000fe200078ec0ff */
[----:B------:R-:W-:Y:S01]  /*0840*/  IDP.4A.S8.S8 R20, R21, R36, R20 ;  /* 0x0000002415147226 */ /* 0x000fe20000000614 */
[----:B------:R-:W-:Y:S01]  /*0850*/  LOP3.LUT R23, R4, 0xffff, RZ, 0xc0, !PT ;  /* 0x0000ffff04177812 */ /* 0x000fe200078ec0ff */
[----:B------:R-:W-:Y:S01]  /*0860*/  HADD2.F32 R4, -RZ, R34.H0_H0 ;  /* 0x20000022ff047230 */ /* 0x000fe20000004100 */
[----:B------:R-:W-:Y:S01]  /*0870*/  I2FP.F32.S32 R21, R8 ;  /* 0x0000000800157245 */ /* 0x000fe20000201400 */
[----:B------:R-:W-:Y:S01]  /*0880*/  IMAD R6, R31, R6, RZ ;  /* 0x000000061f067224 */ /* 0x000fe200078e02ff */
[----:B------:R-:W-:Y:S01]  /*0890*/  I2FP.F32.S32 R7, R7 ;  /* 0x0000000700077245 */ /* 0x000fe20000201400 */
[----:B------:R-:W-:-:S02]  /*08a0*/  IMAD R20, R20, R23, RZ ;  /* 0x0000001714147224 */ /* 0x000fc400078e02ff */
[--C-:B------:R-:W-:Y:S01]  /*08b0*/  HADD2.F32 R23, -RZ, R22.reuse.H1_H1 ;  /* 0x30000016ff177230 */ /* 0x100fe20000004100 */
[----:B------:R-:W-:Y:S01]  /*08c0*/  I2FP.F32.S32 R8, R6 ;  /* 0x0000000600087245 */ /* 0x000fe20000201400 */
[C---:B------:R-:W-:Y:S01]  /*08d0*/  FFMA R6, R4.reuse, R21, RZ ;  /* 0x0000001504067223 */ /* 0x040fe200000000ff */
[----:B------:R-:W-:Y:S01]  /*08e0*/  I2FP.F32.S32 R21, R20 ;  /* 0x0000001400157245 */ /* 0x000fe20000201400 */
[----:B------:R-:W-:Y:S01]  /*08f0*/  FFMA R4, R4, R7, RZ ;  /* 0x0000000704047223 */ /* 0x000fe200000000ff */
[----:B------:R-:W-:Y:S02]  /*0900*/  HADD2.F32 R7, -RZ, R22.H0_H0 ;  /* 0x20000016ff077230 */ /* 0x000fe40000004100 */
[C---:B------:R-:W-:Y:S01]  /*0910*/  FFMA R6, R35.reuse, R8, R6 ;  /* 0x0000000823067223 */ /* 0x040fe20000000006 */
[----:B------:R-:W-:-:S03]  /*0920*/  FFMA R4, R35, R21, R4 ;  /* 0x0000001523047223 */ /* 0x000fc60000000004 */
[----:B------:R-:W-:-:S04]  /*0930*/  FMUL R23, R6, R23 ;  /* 0x0000001706177220 */ /* 0x000fc80000400000 */
[----:B------:R-:W-:-:S04]  /*0940*/  FFMA R4, R4, R7, -R23 ;  /* 0x0000000704047223 */ /* 0x000fc80000000817 */
[----:B------:R-:W-:-:S07]  /*0950*/  FADD R6, RZ, R4 ;  /* 0x00000004ff067221 */ /* 0x000fce0000000000 */
.L_x_20:
[----:B------:R-:W-:Y:S05]  /*0960*/  BSYNC.RECONVERGENT B1 ;  /* 0x0000000000017941 */ /* 0x000fea0003800200 */
.L_x_19:
[----:B------:R-:W-:Y:S05]  /*0970*/  @!P0 BRA `(.L_x_18) ;  /* 0x0000000800b08947 */ /* 0x000fea0003800000 */
[----:B------:R-:W0:Y:S01]  /*0980*/  LDCU UR4, c[0x0][0x380] ;  /* 0x00007000ff0477ac */ /* 0x000e220008000800 */
[----:B------:R-:W-:Y:S01]  /*0990*/  SHF.R.U32.HI R8, RZ, 0x3, R5 ;  /* 0x00000003ff087819 */ /* 0x000fe20000011605 */
[----:B------:R-:W-:Y:S01]  /*09a0*/  IMAD R4, R12, UR5, R25 ;  /* 0x000000050c047c24 */ /* 0x000fe2000f8e0219 */
[----:B------:R-:W-:-:S03]  /*09b0*/  MOV R18, R16 ;  /* 0x0000001000127202 */ /* 0x000fc60000000f00 */
[----:B------:R-:W-:Y:S02]  /*09c0*/  IMAD R7, R25, 0x4, R8 ;  /* 0x0000000419077824 */ /* 0x000fe400078e0208 */
[----:B------:R-:W-:-:S04]  /*09d0*/  IMAD.WIDE.U32 R18, R8, 0x2, R18 ;  /* 0x0000000208127825 */ /* 0x000fc800078e0012 */
[----:B------:R-:W-:Y:S01]  /*09e0*/  IMAD.SHL.U32 R7, R7, 0x2, RZ ;  /* 0x0000000207077824 */ /* 0x000fe200078e00ff */
[----:B0-----:R-:W-:Y:S01]  /*09f0*/  IADD3 R16, P0, PT, R18, UR4, RZ ;  /* 0x0000000412107c10 */ /* 0x001fe2000ff1e0ff */
[----:B------:R-:W-:-:S03]  /*0a00*/  IMAD.SHL.U32 R18, R2, 0x4, RZ ;  /* 0x0000000402127824 */ /* 0x000fc600078e00ff */
[----:B------:R-:W-:Y:S02]  /*0a10*/  IADD3.X R17, PT, PT, R19, R11, RZ, P0, !PT ;  /* 0x0000000b13117210 */ /* 0x000fe400007fe4ff */
[----:B------:R-:W-:-:S07]  /*0a20*/  LOP3.LUT R11, R18, 0xc, RZ, 0xc0, !PT ;  /* 0x0000000c120b7812 */ /* 0x000fce00078ec0ff */
.L_x_21:
[----:B------:R-:W-:Y:S01]  /*0a30*/  ISETP.GT.U32.AND P1, PT, R5, 0xf, PT ;  /* 0x0000000f0500780c */ /* 0x000fe20003f24070 */
[----:B------:R-:W-:Y:S01]  /*0a40*/  IMAD.WIDE R18, R4, 0x90, R16 ;  /* 0x0000009004127825 */ /* 0x000fe200078e0210 */
[----:B------:R-:W-:-:S03]  /*0a50*/  LEA R23, R8, R11, 0x5 ;  /* 0x0000000b08177211 */ /* 0x000fc600078e28ff */
[----:B------:R-:W-:Y:S01]  /*0a60*/  IMAD.SHL.U32 R22, R2, 0x4, RZ ;  /* 0x0000000402167824 */ /* 0x000fe200078e00ff */
[----:B------:R-:W2:Y:S01]  /*0a70*/  LDG.E.U16.CONSTANT R28, desc[UR8][R18.64+0x4] ;  /* 0x00000408121c7981 */ /* 0x000ea2000c1e9500 */
[----:B------:R-:W-:-:S03]  /*0a80*/  IMAD.WIDE R20, R4, 0x90, R14 ;  /* 0x0000009004147825 */ /* 0x000fc600078e020e */
[----:B------:R-:W3:Y:S04]  /*0a90*/  LDG.E.U16.CONSTANT R29, desc[UR8][R18.64+0x8] ;  /* 0x00000808121d7981 */ /* 0x000ee8000c1e9500 */
[----:B------:R-:W4:Y:S01]  /*0aa0*/  @P1 LDG.E.U16.CONSTANT R24, desc[UR8][R18.64] ;  /* 0x0000000812181981 */ /* 0x000f22000c1e9500 */
[----:B------:R-:W-:Y:S02]  /*0ab0*/  LOP3.LUT R22, R22, 0xc, RZ, 0xc0, !PT ;  /* 0x0000000c16167812 */ /* 0x000fe400078ec0ff */
[----:B------:R-:W-:Y:S01]  /*0ac0*/  IADD3 R20, P0, PT, R23, R20, RZ ;  /* 0x0000001417147210 */ /* 0x000fe20007f1e0ff */
[----:B------:R-:W-:Y:S02]  /*0ad0*/  IMAD.MOV.U32 R23, RZ, RZ, RZ ;  /* 0x000000ffff177224 */ /* 0x000fe400078e00ff */
[----:B------:R-:W-:-:S04]  /*0ae0*/  IMAD.WIDE.U32 R22, R7, 0x24, R22 ;  /* 0x0000002407167825 */ /* 0x000fc800078e0016 */
[----:B------:R-:W-:Y:S01]  /*0af0*/  IMAD.X R21, RZ, RZ, R21, P0 ;  /* 0x000000ffff157224 */ /* 0x000fe200000e0615 */
[----:B------:R-:W-:-:S04]  /*0b00*/  IADD3 R22, P0, PT, R22, R10, RZ ;  /* 0x0000000a16167210 */ /* 0x000fc80007f1e0ff */
[----:B------:R-:W-:Y:S01]  /*0b10*/  IADD3.X R23, PT, PT, R23, R9, RZ, P0, !PT ;  /* 0x0000000917177210 */ /* 0x000fe200007fe4ff */
[----:B------:R-:W5:Y:S04]  /*0b20*/  LDG.E.CONSTANT R30, desc[UR8][R20.64+0x10] ;  /* 0x00001008141e7981 */ /* 0x000f68000c1e9900 */
[----:B------:R0:W5:Y:S04]  /*0b30*/  LDG.E.CONSTANT R33, desc[UR8][R20.64+0x20] ;  /* 0x0000200814217981 */ /* 0x000168000c1e9900 */
[----:B------:R-:W5:Y:S04]  /*0b40*/  LDG.E.CONSTANT R31, desc[UR8][R22.64+0x4] ;  /* 0x00000408161f7981 */ /* 0x000f68000c1e9900 */
[----:B------:R-:W5:Y:S04]  /*0b50*/  LDG.E.CONSTANT R32, desc[UR8][R22.64+0x14] ;  /* 0x0000140816207981 */ /* 0x000f68000c1e9900 */
[----:B------:R-:W5:Y:S01]  /*0b60*/  LDG.E.CONSTANT R34, desc[UR8][R22.64+0x28] ;  /* 0x0000280816227981 */ /* 0x000f62000c1e9900 */
[----:B0-----:R-:W-:-:S02]  /*0b70*/  IMAD.MOV.U32 R20, RZ, RZ, R10 ;  /* 0x000000ffff147224 */ /* 0x001fc400078e000a */
[----:B------:R-:W-:Y:S01]  /*0b80*/  IMAD.MOV.U32 R21, RZ, RZ, R9 ;  /* 0x000000ffff157224 */ /* 0x000fe200078e0009 */
[----:B------:R2:W5:Y:S01]  /*0b90*/  LDG.E.CONSTANT R36, desc[UR8][R22.64+0x38] ;  /* 0x0000380816247981 */ /* 0x000562000c1e9900 */
[----:B------:R-:W-:-:S05]  /*0ba0*/  IMAD.WIDE.U32 R26, R7, 0x24, R20 ;  /* 0x00000024071a7825 */ /* 0x000fca00078e0014 */
[----:B------:R-:W5:Y:S01]  /*0bb0*/  LDG.E.U16.CONSTANT R35, desc[UR8][R26.64] ;  /* 0x000000081a237981 */ /* 0x000f62000c1e9500 */
[----:B----4-:R-:W-:-:S03]  /*0bc0*/  @P1 SHF.R.U32.HI R37, RZ, 0x2, R24 ;  /* 0x00000002ff251819 */ /* 0x010fc60000011618 */
[----:B------:R0:W4:Y:S01]  /*0bd0*/  LDG.E.U16.CONSTANT R24, desc[UR8][R26.64+0x24] ;  /* 0x000024081a187981 */ /* 0x000122000c1e9500 */
[----:B--2---:R-:W-:-:S04]  /*0be0*/  @P1 SHF.R.U32.HI R22, RZ, 0x2, R28 ;  /* 0x00000002ff161819 */ /* 0x004fc8000001161c */
[----:B------:R-:W-:Y:S02]  /*0bf0*/  @P1 LOP3.LUT R22, R22, 0x3030, RZ, 0xc0, !PT ;  /* 0x0000303016161812 */ /* 0x000fe400078ec0ff */
[----:B0-----:R-:W-:Y:S02]  /*0c00*/  @P1 LOP3.LUT R26, R37, 0x3030, RZ, 0xc0, !PT ;  /* 0x00003030251a1812 */ /* 0x001fe400078ec0ff */
[----:B------:R-:W-:Y:S02]  /*0c10*/  @!P1 LOP3.LUT R37, R28, 0x3f3f, RZ, 0xc0, !PT ;  /* 0x00003f3f1c259812 */ /* 0x000fe400078ec0ff */
[--C-:B---3--:R-:W-:Y:S02]  /*0c20*/  @P1 LOP3.LUT R37, R26, 0xf0f, R29.reuse, 0xf8, !PT ;  /* 0x00000f0f1a251812 */ /* 0x108fe400078ef81d */
[----:B------:R-:W-:Y:S02]  /*0c30*/  @!P1 LOP3.LUT R28, R29, 0x3f3f, RZ, 0xc0, !PT ;  /* 0x00003f3f1d1c9812 */ /* 0x000fe400078ec0ff */
[----:B------:R-:W-:-:S04]  /*0c40*/  @P1 SHF.R.U32.HI R29, RZ, 0x4, R29 ;  /* 0x00000004ff1d1819 */ /* 0x000fc8000001161d */
[----:B------:R-:W-:Y:S02]  /*0c50*/  @P1 LOP3.LUT R28, R22, 0xf0f, R29, 0xf8, !PT ;  /* 0x00000f0f161c1812 */ /* 0x000fe400078ef81d */
[----:B-----5:R-:W-:Y:S02]  /*0c60*/  LOP3.LUT R22, R30, 0xf0f0f0f, RZ, 0xc0, !PT ;  /* 0x0f0f0f0f1e167812 */ /* 0x020fe400078ec0ff */
[----:B------:R-:W-:-:S03]  /*0c70*/  LOP3.LUT R27, R33, 0xf0f0f0f, RZ, 0xc0, !PT ;  /* 0x0f0f0f0f211b7812 */ /* 0x000fc600078ec0ff */
[----:B------:R-:W-:-:S04]  /*0c80*/  IDP.4A.S8.S8 R22, R22, R31, RZ ;  /* 0x0000001f16167226 */ /* 0x000fc800000006ff */
[----:B------:R-:W-:Y:S02]  /*0c90*/  IDP.4A.S8.S8 R27, R27, R32, R22 ;  /* 0x000000201b1b7226 */ /* 0x000fe40000000616 */
[----:B------:R-:W-:-:S05]  /*0ca0*/  IMAD.WIDE R22, R4, 0x90, R14 ;  /* 0x0000009004167825 */ /* 0x000fca00078e020e */
[----:B------:R0:W2:Y:S01]  /*0cb0*/  LDG.E.CONSTANT R26, desc[UR8][R22.64] ;  /* 0x00000008161a7981 */ /* 0x0000a2000c1e9900 */
[----:B------:R-:W-:Y:S01]  /*0cc0*/  SHF.R.U32.HI R30, RZ, 0x4, R30 ;  /* 0x00000004ff1e7819 */ /* 0x000fe2000001161e */
[----:B------:R-:W-:Y:S01]  /*0cd0*/  UMOV UR4, 0x1010101 ;  /* 0x0101010100047882 */ /* 0x000fe20000000000 */
[----:B------:R-:W-:Y:S01]  /*0ce0*/  SHF.R.U32.HI R33, RZ, 0x4, R33 ;  /* 0x00000004ff217819 */ /* 0x000fe20000011621 */
[----:B------:R-:W-:Y:S01]  /*0cf0*/  IDP.4A.S8.S8 R31, R31, UR4, RZ ;  /* 0x000000041f1f7c26 */ /* 0x000fe200080006ff */
[----:B------:R-:W-:Y:S02]  /*0d00*/  LOP3.LUT R29, R30, 0xf0f0f0f, RZ, 0xc0, !PT ;  /* 0x0f0f0f0f1e1d7812 */ /* 0x000fe400078ec0ff */
[----:B------:R-:W-:Y:S01]  /*0d10*/  LOP3.LUT R37, R37, 0xffff, RZ, 0xc0, !PT ;  /* 0x0000ffff25257812 */ /* 0x000fe200078ec0ff */
[----:B------:R-:W-:Y:S01]  /*0d20*/  IDP.4A.S8.S8 R32, R32, UR4, R31 ;  /* 0x0000000420207c26 */ /* 0x000fe2000800061f */
[----:B------:R-:W-:Y:S01]  /*0d30*/  LOP3.LUT R33, R33, 0xf0f0f0f, RZ, 0xc0, !PT ;  /* 0x0f0f0f0f21217812 */ /* 0x000fe200078ec0ff */
[----:B------:R-:W-:Y:S01]  /*0d40*/  IDP.4A.S8.S8 R29, R29, R34, RZ ;  /* 0x000000221d1d7226 */ /* 0x000fe200000006ff */
[----:B0-----:R-:W-:Y:S01]  /*0d50*/  LOP3.LUT R23, R28, 0xffff, RZ, 0xc0, !PT ;  /* 0x0000ffff1c177812 */ /* 0x001fe200078ec0ff */
[----:B------:R-:W-:Y:S01]  /*0d60*/  IDP.4A.S8.S8 R31, R34, UR4, RZ ;  /* 0x00000004221f7c26 */ /* 0x000fe200080006ff */
[----:B------:R-:W-:Y:S01]  /*0d70*/  LOP3.LUT R28, R37, 0xff, RZ, 0xc0, !PT ;  /* 0x000000ff251c7812 */ /* 0x000fe200078ec0ff */
[----:B------:R-:W-:Y:S01]  /*0d80*/  IDP.4A.S8.S8 R29, R33, R36, R29 ;  /* 0x00000024211d7226 */ /* 0x000fe2000000061d */
[----:B------:R-:W-:Y:S01]  /*0d90*/  SHF.R.U32.HI R22, RZ, 0x8, R37 ;  /* 0x00000008ff167819 */ /* 0x000fe20000011625 */
[----:B------:R-:W-:Y:S01]  /*0da0*/  IDP.4A.S8.S8 R36, R36, UR4, R31 ;  /* 0x0000000424247c26 */ /* 0x000fe2000800061f */
[----:B------:R-:W-:Y:S01]  /*0db0*/  LOP3.LUT R31, R23, 0xff, RZ, 0xc0, !PT ;  /* 0x000000ff171f7812 */ /* 0x000fe200078ec0ff */
[----:B------:R-:W-:Y:S01]  /*0dc0*/  IMAD R27, R27, R28, RZ ;  /* 0x0000001c1b1b7224 */ /* 0x000fe200078e02ff */
[----:B------:R-:W-:-:S02]  /*0dd0*/  SHF.R.U32.HI R23, RZ, 0x8, R23 ;  /* 0x00000008ff177819 */ /* 0x000fc40000011617 */
[----:B------:R-:W-:Y:S01]  /*0de0*/  LOP3.LUT R30, R22, 0xffff, RZ, 0xc0, !PT ;  /* 0x0000ffff161e7812 */ /* 0x000fe200078ec0ff */
[----:B------:R-:W-:Y:S01]  /*0df0*/  IMAD R22, R32, R31, RZ ;  /* 0x0000001f20167224 */ /* 0x000fe200078e02ff */
[----:B------:R-:W-:Y:S01]  /*0e00*/  LOP3.LUT R31, R23, 0xffff, RZ, 0xc0, !PT ;  /* 0x0000ffff171f7812 */ /* 0x000fe200078ec0ff */
[----:B------:R-:W-:Y:S01]  /*0e10*/  HADD2.F32 R35, -RZ, R35.H0_H0 ;  /* 0x20000023ff237230 */ /* 0x000fe20000004100 */
[----:B------:R-:W-:Y:S01]  /*0e20*/  I2FP.F32.S32 R28, R27 ;  /* 0x0000001b001c7245 */ /* 0x000fe20000201400 */
[----:B------:R-:W-:Y:S01]  /*0e30*/  IMAD R23, R29, R30, RZ ;  /* 0x0000001e1d177224 */ /* 0x000fe200078e02ff */
[----:B------:R-:W-:-:S03]  /*0e40*/  I2FP.F32.S32 R22, R22 ;  /* 0x0000001600167245 */ /* 0x000fc60000201400 */
[C---:B------:R-:W-:Y:S01]  /*0e50*/  FFMA R33, R35.reuse, R28, RZ ;  /* 0x0000001c23217223 */ /* 0x040fe200000000ff */
[----:B------:R-:W-:Y:S01]  /*0e60*/  I2FP.F32.S32 R28, R23 ;  /* 0x00000017001c7245 */ /* 0x000fe20000201400 */
[----:B------:R-:W-:Y:S01]  /*0e70*/  HFMA2 R23, -RZ, RZ, 0, 0 ;  /* 0x00000000ff177431 */ /* 0x000fe200000001ff */
[----:B------:R-:W-:Y:S01]  /*0e80*/  SHF.L.U32 R30, R2, 0x2, RZ ;  /* 0x00000002021e7819 */ /* 0x000fe200000006ff */
[----:B------:R-:W-:Y:S02]  /*0e90*/  IMAD R27, R36, R31, RZ ;  /* 0x0000001f241b7224 */ /* 0x000fe400078e02ff */
[----:B------:R-:W-:Y:S01]  /*0ea0*/  FFMA R32, R35, R22, RZ ;  /* 0x0000001623207223 */ /* 0x000fe200000000ff */
[----:B------:R-:W-:Y:S01]  /*0eb0*/  SHF.R.U32.HI R31, RZ, 0x3, R5 ;  /* 0x00000003ff1f7819 */ /* 0x000fe20000011605 */
[----:B------:R-:W-:Y:S01]  /*0ec0*/  VIADD R29, R7, 0x40 ;  /* 0x00000040071d7836 */ /* 0x000fe20000000000 */
[----:B------:R-:W-:Y:S01]  /*0ed0*/  LOP3.LUT R22, R30, 0xc, RZ, 0xc0, !PT ;  /* 0x0000000c1e167812 */ /* 0x000fe200078ec0ff */
[----:B------:R-:W3:Y:S01]  /*0ee0*/  LDG.E.U16.CONSTANT R36, desc[UR8][R18.64+0x484] ;  /* 0x0004840812247981 */ /* 0x000ee2000c1e9500 */
[----:B------:R-:W-:Y:S01]  /*0ef0*/  ISETP.GE.U32.AND P1, PT, R5, 0x10, PT ;  /* 0x000000100500780c */ /* 0x000fe20003f26070 */
[----:B------:R-:W-:-:S04]  /*0f00*/  IMAD.WIDE.U32 R20, R29, 0x24, R20 ;  /* 0x000000241d147825 */ /* 0x000fc800078e0014 */
[--C-:B------:R-:W-:Y:S01]  /*0f10*/  IMAD R31, R31, 0x20, R22.reuse ;  /* 0x000000201f1f7824 */ /* 0x100fe200078e0216 */
[----:B------:R-:W-:Y:S01]  /*0f20*/  I2FP.F32.S32 R27, R27 ;  /* 0x0000001b001b7245 */ /* 0x000fe20000201400 */
[----:B------:R-:W-:Y:S01]  /*0f30*/  IMAD.WIDE.U32 R22, R29, 0x24, R22 ;  /* 0x000000241d167825 */ /* 0x000fe200078e0016 */
[----:B------:R-:W5:Y:S02]  /*0f40*/  LDG.E.U16.CONSTANT R34, desc[UR8][R20.64] ;  /* 0x0000000814227981 */ /* 0x000f64000c1e9500 */
[----:B------:R-:W-:Y:S02]  /*0f50*/  IADD3 R22, P0, PT, R22, R10, RZ ;  /* 0x0000000a16167210 */ /* 0x000fe40007f1e0ff */
[----:B------:R2:W5:Y:S03]  /*0f60*/  LDG.E.U16.CONSTANT R35, desc[UR8][R20.64+0x24] ;  /* 0x0000240814237981 */ /* 0x000566000c1e9500 */
[----:B------:R-:W-:-:S05]  /*0f70*/  IMAD.X R23, R23, 0x1, R9, P0 ;  /* 0x0000000117177824 */ /* 0x000fca00000e0609 */
[----:B------:R-:W5:Y:S01]  /*0f80*/  LDG.E.CONSTANT R20, desc[UR8][R22.64+0x38] ;  /* 0x0000380816147981 */ /* 0x000f62000c1e9900 */
[----:B----4-:R-:W-:-:S05]  /*0f90*/  HADD2.F32 R24, -RZ, R24.H0_H0 ;  /* 0x20000018ff187230 */ /* 0x010fca0000004100 */
[----:B------:R-:W-:Y:S01]  /*0fa0*/  FFMA R33, R24, R28, R33 ;  /* 0x0000001c18217223 */ /* 0x000fe20000000021 */
[----:B------:R-:W-:-:S04]  /*0fb0*/  IMAD.WIDE R28, R4, 0x90, R14 ;  /* 0x00000090041c7825 */ /* 0x000fc800078e020e */
[----:B------:R-:W-:Y:S02]  /*0fc0*/  FFMA R32, R24, R27, R32 ;  /* 0x0000001b18207223 */ /* 0x000fe40000000020 */
[----:B------:R-:W4:Y:S01]  /*0fd0*/  LDG.E.U16.CONSTANT R27, desc[UR8][R18.64+0x488] ;  /* 0x00048808121b7981 */ /* 0x000f22000c1e9500 */
[----:B------:R-:W-:-:S03]  /*0fe0*/  IADD3 R30, P2, PT, R31, R28, RZ ;  /* 0x0000001c1f1e7210 */ /* 0x000fc60007f5e0ff */
[----:B------:R-:W4:Y:S02]  /*0ff0*/  @P1 LDG.E.U16.CONSTANT R24, desc[UR8][R18.64+0x480] ;  /* 0x0004800812181981 */ /* 0x000f24000c1e9500 */
[----:B------:R-:W-:Y:S02]  /*1000*/  IMAD.X R31, RZ, RZ, R29, P2 ;  /* 0x000000ffff1f7224 */ /* 0x000fe400010e061d */
[----:B------:R-:W4:Y:S04]  /*1010*/  LDG.E.CONSTANT R28, desc[UR8][R28.64+0x480] ;  /* 0x000480081c1c7981 */ /* 0x000f28000c1e9900 */
[----:B------:R-:W4:Y:S04]  /*1020*/  LDG.E.CONSTANT R37, desc[UR8][R30.64+0x490] ;  /* 0x000490081e257981 */ /* 0x000f28000c1e9900 */
[----:B------:R-:W4:Y:S04]  /*1030*/  LDG.E.CONSTANT R19, desc[UR8][R22.64+0x4] ;  /* 0x0000040816137981 */ /* 0x000f28000c1e9900 */
[----:B------:R-:W4:Y:S04]  /*1040*/  LDG.E.CONSTANT R18, desc[UR8][R22.64+0x14] ;  /* 0x0000140816127981 */ /* 0x000f28000c1e9900 */
[----:B------:R-:W4:Y:S01]  /*1050*/  LDG.E.CONSTANT R30, desc[UR8][R30.64+0x4a0] ;  /* 0x0004a0081e1e7981 */ /* 0x000f22000c1e9900 */
[----:B--2---:R-:W-:-:S05]  /*1060*/  HADD2.F32 R21, -RZ, R26.H1_H1 ;  /* 0x3000001aff157230 */ /* 0x004fca0000004100 */
[----:B------:R-:W-:Y:S02]  /*1070*/  FMUL R21, R32, R21 ;  /* 0x0000001520157220 */ /* 0x000fe40000400000 */
[----:B------:R0:W2:Y:S01]  /*1080*/  LDG.E.CONSTANT R32, desc[UR8][R22.64+0x28] ;  /* 0x0000280816207981 */ /* 0x0000a2000c1e9900 */
[----:B------:R-:W-:-:S05]  /*1090*/  HADD2.F32 R26, -RZ, R26.H0_H0 ;  /* 0x2000001aff1a7230 */ /* 0x000fca0000004100 */
[----:B------:R-:W-:Y:S01]  /*10a0*/  FFMA R33, R33, R26, -R21 ;  /* 0x0000001a21217223 */ /* 0x000fe20000000815 */
[----:B---3--:R-:W-:-:S04]  /*10b0*/  @P1 SHF.R.U32.HI R21, RZ, 0x2, R36 ;  /* 0x00000002ff151819 */ /* 0x008fc80000011624 */
[----:B------:R-:W-:Y:S02]  /*10c0*/  @P1 LOP3.LUT R26, R21, 0x3030, RZ, 0xc0, !PT ;  /* 0x00003030151a1812 */ /* 0x000fe400078ec0ff */
[----:B------:R-:W-:-:S04]  /*10d0*/  IADD3 R25, PT, PT, R25, 0x10, RZ ;  /* 0x0000001019197810 */ /* 0x000fc80007ffe0ff */
[----:B------:R-:W-:Y:S01]  /*10e0*/  ISETP.GE.AND P0, PT, R25, UR5, PT ;  /* 0x0000000519007c0c */ /* 0x000fe2000bf06270 */
[----:B-----5:R-:W-:Y:S02]  /*10f0*/  HADD2.F32 R35, -RZ, R35.H0_H0 ;  /* 0x20000023ff237230 */ /* 0x020fe40000004100 */
[----:B------:R-:W-:Y:S01]  /*1100*/  FADD R33, R33, R6 ;  /* 0x0000000621217221 */ /* 0x000fe20000000000 */
[----:B------:R-:W-:Y:S01]  /*1110*/  VIADD R4, R4, 0x10 ;  /* 0x0000001004047836 */ /* 0x000fe20000000000 */
[----:B----4-:R-:W-:Y:S02]  /*1120*/  @P1 SHF.R.U32.HI R21, RZ, 0x4, R27 ;  /* 0x00000004ff151819 */ /* 0x010fe4000001161b */
[----:B------:R-:W-:Y:S02]  /*1130*/  @P1 SHF.R.U32.HI R24, RZ, 0x2, R24 ;  /* 0x00000002ff181819 */ /* 0x000fe40000011618 */
[----:B------:R-:W-:Y:S02]  /*1140*/  @P1 LOP3.LUT R21, R26, 0xf0f, R21, 0xf8, !PT ;  /* 0x00000f0f1a151812 */ /* 0x000fe400078ef815 */
[----:B------:R-:W-:-:S02]  /*1150*/  @P1 LOP3.LUT R24, R24, 0x3030, RZ, 0xc0, !PT ;  /* 0x0000303018181812 */ /* 0x000fc400078ec0ff */
[----:B------:R-:W-:Y:S02]  /*1160*/  LOP3.LUT R26, R37, 0xf0f0f0f, RZ, 0xc0, !PT ;  /* 0x0f0f0f0f251a7812 */ /* 0x000fe400078ec0ff */
[----:B------:R-:W-:Y:S02]  /*1170*/  @P1 LOP3.LUT R24, R24, 0xf0f, R27, 0xf8, !PT ;  /* 0x00000f0f18181812 */ /* 0x000fe400078ef81b */
[----:B------:R-:W-:Y:S01]  /*1180*/  @!P1 LOP3.LUT R21, R27, 0x3f3f, RZ, 0xc0, !PT ;  /* 0x00003f3f1b159812 */ /* 0x000fe200078ec0ff */
[----:B------:R-:W-:Y:S01]  /*1190*/  IDP.4A.S8.S8 R26, R26, R19, RZ ;  /* 0x000000131a1a7226 */ /* 0x000fe200000006ff */
[----:B------:R-:W-:Y:S01]  /*11a0*/  @!P1 LOP3.LUT R24, R36, 0x3f3f, RZ, 0xc0, !PT ;  /* 0x00003f3f24189812 */ /* 0x000fe200078ec0ff */
[----:B------:R-:W-:Y:S01]  /*11b0*/  IDP.4A.S8.S8 R27, R19, UR4, RZ ;  /* 0x00000004131b7c26 */ /* 0x000fe200080006ff */
[----:B0-----:R-:W-:Y:S02]  /*11c0*/  LOP3.LUT R23, R30, 0xf0f0f0f, RZ, 0xc0, !PT ;  /* 0x0f0f0f0f1e177812 */ /* 0x001fe400078ec0ff */
[----:B------:R-:W-:-:S03]  /*11d0*/  LOP3.LUT R22, R24, 0xffff, RZ, 0xc0, !PT ;  /* 0x0000ffff18167812 */ /* 0x000fc600078ec0ff */
[----:B------:R-:W-:Y:S02]  /*11e0*/  IDP.4A.S8.S8 R19, R23, R18, R26 ;  /* 0x0000001217137226 */ /* 0x000fe4000000061a */
[----:B------:R-:W-:Y:S01]  /*11f0*/  IDP.4A.S8.S8 R18, R18, UR4, R27 ;  /* 0x0000000412127c26 */ /* 0x000fe2000800061b */
[----:B------:R-:W-:Y:S02]  /*1200*/  LOP3.LUT R27, R21, 0xffff, RZ, 0xc0, !PT ;  /* 0x0000ffff151b7812 */ /* 0x000fe400078ec0ff */
[----:B------:R-:W-:Y:S02]  /*1210*/  SHF.R.U32.HI R37, RZ, 0x4, R37 ;  /* 0x00000004ff257819 */ /* 0x000fe40000011625 */
[----:B------:R-:W-:Y:S02]  /*1220*/  LOP3.LUT R24, R22, 0xff, RZ, 0xc0, !PT ;  /* 0x000000ff16187812 */ /* 0x000fe400078ec0ff */
[----:B------:R-:W-:Y:S01]  /*1230*/  SHF.R.U32.HI R23, RZ, 0x8, R27 ;  /* 0x00000008ff177819 */ /* 0x000fe2000001161b */
[----:B--2---:R-:W-:Y:S01]  /*1240*/  IDP.4A.S8.S8 R29, R32, UR4, RZ ;  /* 0x00000004201d7c26 */ /* 0x004fe200080006ff */
[----:B------:R-:W-:-:S02]  /*1250*/  LOP3.LUT R21, R37, 0xf0f0f0f, RZ, 0xc0, !PT ;  /* 0x0f0f0f0f25157812 */ /* 0x000fc400078ec0ff */
[----:B------:R-:W-:Y:S02]  /*1260*/  SHF.R.U32.HI R30, RZ, 0x4, R30 ;  /* 0x00000004ff1e7819 */ /* 0x000fe4000001161e */
[----:B------:R-:W-:Y:S01]  /*1270*/  LOP3.LUT R27, R27, 0xff, RZ, 0xc0, !PT ;  /* 0x000000ff1b1b7812 */ /* 0x000fe200078ec0ff */
[----:B------:R-:W-:Y:S01]  /*1280*/  IMAD R19, R19, R24, RZ ;  /* 0x0000001813137224 */ /* 0x000fe200078e02ff */
[----:B------:R-:W-:Y:S01]  /*1290*/  SHF.R.U32.HI R22, RZ, 0x8, R22 ;  /* 0x00000008ff167819 */ /* 0x000fe20000011616 */
[----:B------:R-:W-:Y:S01]  /*12a0*/  IDP.4A.S8.S8 R21, R21, R32, RZ ;  /* 0x0000002015157226 */ /* 0x000fe200000006ff */
[----:B------:R-:W-:Y:S01]  /*12b0*/  LOP3.LUT R30, R30, 0xf0f0f0f, RZ, 0xc0, !PT ;  /* 0x0f0f0f0f1e1e7812 */ /* 0x000fe200078ec0ff */
[----:B------:R-:W-:Y:S01]  /*12c0*/  IDP.4A.S8.S8 R29, R20, UR4, R29 ;  /* 0x00000004141d7c26 */ /* 0x000fe2000800061d */
[----:B------:R-:W-:Y:S01]  /*12d0*/  LOP3.LUT R24, R23, 0xffff, RZ, 0xc0, !PT ;  /* 0x0000ffff17187812 */ /* 0x000fe200078ec0ff */
[----:B------:R-:W-:Y:S01]  /*12e0*/  IMAD R27, R18, R27, RZ ;  /* 0x0000001b121b7224 */ /* 0x000fe200078e02ff */
[----:B------:R-:W-:Y:S01]  /*12f0*/  LOP3.LUT R22, R22, 0xffff, RZ, 0xc0, !PT ;  /* 0x0000ffff16167812 */ /* 0x000fe200078ec0ff */
[----:B------:R-:W-:-:S02]  /*1300*/  IDP.4A.S8.S8 R21, R30, R20, R21 ;  /* 0x000000141e157226 */ /* 0x000fc40000000615 */
[----:B------:R-:W-:Y:S01]  /*1310*/  IMAD R24, R29, R24, RZ ;  /* 0x000000181d187224 */ /* 0x000fe200078e02ff */
[----:B------:R-:W-:Y:S01]  /*1320*/  I2FP.F32.S32 R27, R27 ;  /* 0x0000001b001b7245 */ /* 0x000fe20000201400 */
[----:B------:R-:W-:Y:S01]  /*1330*/  HADD2.F32 R18, -RZ, R34.H0_H0 ;  /* 0x20000022ff127230 */ /* 0x000fe20000004100 */
[----:B------:R-:W-:Y:S01]  /*1340*/  I2FP.F32.S32 R19, R19 ;  /* 0x0000001300137245 */ /* 0x000fe20000201400 */
[----:B------:R-:W-:Y:S01]  /*1350*/  IMAD R21, R21, R22, RZ ;  /* 0x0000001615157224 */ /* 0x000fe200078e02ff */
[----:B------:R-:W-:Y:S02]  /*1360*/  I2FP.F32.S32 R24, R24 ;  /* 0x0000001800187245 */ /* 0x000fe40000201400 */
[C---:B------:R-:W-:Y:S01]  /*1370*/  FFMA R20, R18.reuse, R27, RZ ;  /* 0x0000001b12147223 */ /* 0x040fe200000000ff */
[--C-:B------:R-:W-:Y:S01]  /*1380*/  HADD2.F32 R23, -RZ, R28.reuse.H1_H1 ;  /* 0x3000001cff177230 */ /* 0x100fe20000004100 */
[----:B------:R-:W-:Y:S01]  /*1390*/  I2FP.F32.S32 R21, R21 ;  /* 0x0000001500157245 */ /* 0x000fe20000201400 */
[----:B------:R-:W-:Y:S01]  /*13a0*/  FFMA R18, R18, R19, RZ ;  /* 0x0000001312127223 */ /* 0x000fe200000000ff */
[----:B------:R-:W-:Y:S01]  /*13b0*/  FFMA R20, R35, R24, R20 ;  /* 0x0000001823147223 */ /* 0x000fe20000000014 */
[----:B------:R-:W-:-:S02]  /*13c0*/  HADD2.F32 R19, -RZ, R28.H0_H0 ;  /* 0x2000001cff137230 */ /* 0x000fc40000004100 */
[----:B------:R-:W-:Y:S01]  /*13d0*/  FFMA R18, R35, R21, R18 ;  /* 0x0000001523127223 */ /* 0x000fe20000000012 */
[----:B------:R-:W-:Y:S01]  /*13e0*/  FMUL R23, R20, R23 ;  /* 0x0000001714177220 */ /* 0x000fe20000400000 */
[----:B------:R-:W-:-:S03]  /*13f0*/  IADD3 R10, P1, PT, R10, 0x1200, RZ ;  /* 0x000012000a0a7810 */ /* 0x000fc60007f3e0ff */
[----:B------:R-:W-:Y:S02]  /*1400*/  FFMA R18, R18, R19, -R23 ;  /* 0x0000001312127223 */ /* 0x000fe40000000817 */
[----:B------:R-:W-:Y:S02]  /*1410*/  IMAD.X R9, RZ, RZ, R9, P1 ;  /* 0x000000ffff097224 */ /* 0x000fe400008e0609 */
[----:B------:R-:W-:Y:S01]  /*1420*/  FADD R6, R33, R18 ;  /* 0x0000001221067221 */ /* 0x000fe20000000000 */
[----:B------:R-:W-:Y:S06]  /*1430*/  @!P0 BRA `(.L_x_21) ;  /* 0xfffffff4007c8947 */ /* 0x000fec000383ffff */
.L_x_18:
[----:B------:R-:W-:Y:S05]  /*1440*/  BSYNC.RECONVERGENT B0 ;  /* 0x0000000000007941 */ /* 0x000fea0003800200 */
.L_x_17:
[----:B------:R-:W0:Y:S02]  /*1450*/  S2R R7, SR_TID.Y ;  /* 0x0000000000077919 */ /* 0x000e240000002200 */
[C---:B0-----:R-:W-:Y:S02]  /*1460*/  ISETP.NE.AND P0, PT, R7.reuse, RZ, PT ;  /* 0x000000ff0700720c */ /* 0x041fe40003f05270 */
[----:B------:R-:W-:-:S11]  /*1470*/  ISETP.NE.AND P1, PT, R7, RZ, PT ;  /* 0x000000ff0700720c */ /* 0x000fd60003f25270 */
[----:B------:R-:W0:Y:S01]  /*1480*/  @P0 S2R R5, SR_CgaCtaId ;  /* 0x0000000000050919 */ /* 0x000e220000008800 */
[----:B------:R-:W-:-:S04]  /*1490*/  @P0 MOV R4, 0x400 ;  /* 0x0000040000040802 */ /* 0x000fc80000000f00 */
[----:B0-----:R-:W-:-:S04]  /*14a0*/  @P0 LEA R4, R5, R4, 0x18 ;  /* 0x0000000405040211 */ /* 0x001fc800078ec0ff */
[----:B------:R-:W-:-:S05]  /*14b0*/  @P0 LEA R5, R7, R4, 0x7 ;  /* 0x0000000407050211 */ /* 0x000fca00078e38ff */
        /* <DEDUP_REMOVED lines=27> */
[----:B------:R-:W-:Y:S02]  /*1670*/  IMAD.MOV.U32 R13, RZ, RZ, RZ ;  /* 0x000000ffff0d7224 */ /* 0x000fe400078e00ff */
        /* <DEDUP_REMOVED lines=10> */
.L_x_22:
        /* <DEDUP_REMOVED lines=14> */
.L_x_53:


//--------------------- .text.indexed_moe_forward_q3k_q8_1 --------------------------
	.section	.text.indexed_moe_forward_q3k_q8_1,"ax",@progbits
	.align	128
        .global         indexed_moe_forward_q3k_q8_1
        .type           indexed_moe_forward_q3k_q8_1,@function
        .size           indexed_moe_forward_q3k_q8_1,(.L_x_54 - indexed_moe_forward_q3k_q8_1)
        .other          indexed_moe_forward_q3k_q8_1,@"STO_CUDA_ENTRY STV_DEFAULT"
indexed_moe_forward_q3k_q8_1:
.text.indexed_moe_forward_q3k_q8_1:
        /* <DEDUP_REMOVED lines=31> */
[----:B0-----:R-:W-:-:S06]  /*01f0*/  IMAD.WIDE R6, R12, 0x4, R6 ;  /* 0x000000040c067825 */ /* 0x001fcc00078e0206 */
[----:B------:R0:W2:Y:S01]  /*0200*/  LDG.E.CONSTANT R6, desc[UR6][R6.64] ;  /* 0x0000000606067981 */ /* 0x0000a2000c1e9900 */
[----:B-1----:R-:W-:Y:S01]  /*0210*/  USHF.R.S32.HI UR4, URZ, 0x1f, UR5 ;  /* 0x0000001fff047899 */ /* 0x002fe20008011405 */
[----:B------:R-:W-:Y:S01]  /*0220*/  SHF.R.U64 R2, R2, 0x4, RZ ;  /* 0x0000000402027819 */ /* 0x000fe200000012ff */
[----:B------:R-:W-:Y:S01]  /*0230*/  IMAD.MOV.U32 R15, RZ, RZ, RZ ;  /* 0x000000ffff0f7224 */ /* 0x000fe200078e00ff */
[----:B------:R-:W-:Y:S01]  /*0240*/  SHF.R.S32.HI R9, RZ, 0x1f, R8 ;  /* 0x0000001fff097819 */ /* 0x000fe20000011408 */
[----:B------:R-:W-:Y:S01]  /*0250*/  USHF.R.U32.HI UR9, URZ, 0x5, UR4 ;  /* 0x00000005ff097899 */ /* 0x000fe20008011604 */
[----:B------:R-:W-:Y:S01]  /*0260*/  IMAD R14, R13, UR8, R20 ;  /* 0x000000080d0e7c24 */ /* 0x000fe2000f8e0214 */
[----:B------:R-:W-:Y:S01]  /*0270*/  USHF.R.U64 UR5, UR5, 0x5, UR4 ;  /* 0x0000000505057899 */ /* 0x000fe20008001204 */
[----:B------:R-:W-:Y:S02]  /*0280*/  IMAD.WIDE.U32 R2, R2, 0x120, RZ ;  /* 0x0000012002027825 */ /* 0x000fe400078e00ff */
[----:B------:R-:W-:-:S02]  /*0290*/  UMOV UR4, URZ ;  /* 0x000000ff00047c82 */ /* 0x000fc40008000000 */
[C---:B------:R-:W-:Y:S02]  /*02a0*/  IMAD R10, R8.reuse, UR9, RZ ;  /* 0x00000009080a7c24 */ /* 0x040fe4000f8e02ff */
[----:B------:R-:W-:Y:S02]  /*02b0*/  VIADD R3, R3, UR4 ;  /* 0x0000000403037c36 */ /* 0x000fe40008000000 */
[----:B------:R-:W-:Y:S02]  /*02c0*/  IMAD R11, R9, UR5, R10 ;  /* 0x00000005090b7c24 */ /* 0x000fe4000f8e020a */
[----:B------:R-:W-:Y:S01]  /*02d0*/  IMAD.WIDE.U32 R8, R8, UR5, RZ ;  /* 0x0000000508087c25 */ /* 0x000fe2000f8e00ff */
[----:B------:R-:W1:Y:S03]  /*02e0*/  LDCU.64 UR4, c[0x0][0x388] ;  /* 0x00007100ff0477ac */ /* 0x000e660008000a00 */
[----:B0-----:R-:W-:-:S02]  /*02f0*/  IMAD.IADD R7, R9, 0x1, R11 ;  /* 0x0000000109077824 */ /* 0x001fc400078e020b */
[----:B------:R-:W-:Y:S02]  /*0300*/  IMAD.WIDE.U32 R8, R8, 0x24, R2 ;  /* 0x0000002408087825 */ /* 0x000fe400078e0002 */
[----:B------:R-:W0:Y:S02]  /*0310*/  LDC.64 R2, c[0x0][0x380] ;  /* 0x0000e000ff027b82 */ /* 0x000e240000000a00 */
[----:B------:R-:W-:Y:S01]  /*0320*/  IMAD R11, R7, 0x24, RZ ;  /* 0x00000024070b7824 */ /* 0x000fe200078e02ff */
[----:B------:R-:W-:Y:S01]  /*0330*/  SHF.R.U32.HI R7, RZ, 0x3, R0 ;  /* 0x00000003ff077819 */ /* 0x000fe20000011600 */
[----:B------:R-:W-:Y:S01]  /*0340*/  IMAD R10, R5, R4, RZ ;  /* 0x00000004050a7224 */ /* 0x000fe200078e02ff */
[----:B------:R-:W-:Y:S01]  /*0350*/  LOP3.LUT R0, R0, 0x8, RZ, 0xc0, !PT ;  /* 0x0000000800007812 */ /* 0x000fe200078ec0ff */
[----:B------:R-:W-:Y:S01]  /*0360*/  IMAD.IADD R9, R9, 0x1, R11 ;  /* 0x0000000109097824 */ /* 0x000fe200078e020b */
[----:B------:R-:W-:Y:S02]  /*0370*/  LOP3.LUT R5, R7, 0x1, RZ, 0xc0, !PT ;  /* 0x0000000107057812 */ /* 0x000fe400078ec0ff */
[----:B------:R-:W-:-:S02]  /*0380*/  SHF.R.S32.HI R7, RZ, 0x1f, R10 ;  /* 0x0000001fff077819 */ /* 0x000fc4000001140a */
[----:B------:R-:W-:Y:S01]  /*0390*/  LOP3.LUT R0, R0, 0x6, RZ, 0xfc, !PT ;  /* 0x0000000600007812 */ /* 0x000fe200078efcff */
[----:B------:R-:W-:Y:S01]  /*03a0*/  IMAD.WIDE.U32 R4, R5, 0x90, R8 ;  /* 0x0000009005047825 */ /* 0x000fe200078e0008 */
[--C-:B------:R-:W-:Y:S02]  /*03b0*/  SHF.R.U32.HI R11, RZ, 0x8, R7.reuse ;  /* 0x00000008ff0b7819 */ /* 0x100fe40000011607 */
[----:B------:R-:W-:Y:S02]  /*03c0*/  SHF.R.U64 R9, R10, 0x8, R7 ;  /* 0x000000080a097819 */ /* 0x000fe40000001207 */
[----:B-1----:R-:W-:Y:S02]  /*03d0*/  IADD3 R4, P0, PT, R4, UR4, RZ ;  /* 0x0000000404047c10 */ /* 0x002fe4000ff1e0ff */
[----:B------:R-:W-:-:S04]  /*03e0*/  SHF.R.U32.HI R0, RZ, 0x1, R0 ;  /* 0x00000001ff007819 */ /* 0x000fc80000011600 */
[C---:B------:R-:W-:Y:S02]  /*03f0*/  LOP3.LUT R16, R0.reuse, 0x4, RZ, 0xc0, !PT ;  /* 0x0000000400107812 */ /* 0x040fe400078ec0ff */
[----:B------:R-:W-:Y:S01]  /*0400*/  LOP3.LUT R18, R0, 0x6, RZ, 0xc0, !PT ;  /* 0x0000000600127812 */ /* 0x000fe200078ec0ff */
[-C--:B--2---:R-:W-:Y:S02]  /*0410*/  IMAD R11, R11, R6.reuse, RZ ;  /* 0x000000060b0b7224 */ /* 0x084fe400078e02ff */
[----:B------:R-:W-:Y:S01]  /*0420*/  IMAD.WIDE.U32 R8, R9, R6, RZ ;  /* 0x0000000609087225 */ /* 0x000fe200078e00ff */
[----:B------:R-:W-:-:S03]  /*0430*/  IADD3 R6, P1, PT, R4, 0x48, RZ ;  /* 0x0000004804067810 */ /* 0x000fc60007f3e0ff */
[----:B------:R-:W-:Y:S01]  /*0440*/  IMAD.IADD R4, R9, 0x1, R11 ;  /* 0x0000000109047824 */ /* 0x000fe200078e020b */
[----:B------:R-:W-:Y:S01]  /*0450*/  IADD3.X R7, PT, PT, RZ, UR5, R5, P1, P0 ;  /* 0x00000005ff077c10 */ /* 0x000fe20008fe0405 */
[----:B0-----:R-:W-:-:S04]  /*0460*/  IMAD.WIDE.U32 R2, R8, 0x6e, R2 ;  /* 0x0000006e08027825 */ /* 0x001fc800078e0002 */
[----:B------:R-:W-:-:S04]  /*0470*/  IMAD R17, R4, 0x6e, RZ ;  /* 0x0000006e04117824 */ /* 0x000fc800078e02ff */
[----:B------:R-:W-:-:S07]  /*0480*/  IMAD.IADD R17, R3, 0x1, R17 ;  /* 0x0000000103117824 */ /* 0x000fce00078e0211 */
.L_x_25:
[----:B------:R-:W0:Y:S01]  /*0490*/  S2R R0, SR_TID.X ;  /* 0x0000000000007919 */ /* 0x000e220000002100 */
[----:B------:R-:W-:Y:S02]  /*04a0*/  IMAD.MOV.U32 R4, RZ, RZ, R2 ;  /* 0x000000ffff047224 */ /* 0x000fe400078e0002 */
[----:B------:R-:W-:Y:S02]  /*04b0*/  IMAD.MOV.U32 R5, RZ, RZ, R17 ;  /* 0x000000ffff057224 */ /* 0x000fe400078e0011 */
[----:B------:R-:W-:-:S04]  /*04c0*/  IMAD.WIDE R10, R14, 0x6e, R4 ;  /* 0x0000006e0e0a7825 */ /* 0x000fc800078e0204 */
[----:B0-----:R-:W-:-:S05]  /*04d0*/  IMAD.SHL.U32 R8, R0, 0x4, RZ ;  /* 0x0000000400087824 */ /* 0x001fca00078e00ff */
[C---:B------:R-:W-:Y:S02]  /*04e0*/  LOP3.LUT R23, R8.reuse, 0x1c, RZ, 0xc0, !PT ;  /* 0x0000001c08177812 */ /* 0x040fe400078ec0ff */
[----:B------:R-:W-:Y:S02]  /*04f0*/  LOP3.LUT R9, R8, 0x3c, RZ, 0xc0, !PT ;  /* 0x0000003c08097812 */ /* 0x000fe400078ec0ff */
[----:B------:R-:W-:-:S05]  /*0500*/  IADD3 R4, P0, PT, R23, R10, RZ ;  /* 0x0000000a17047210 */ /* 0x000fca0007f1e0ff */
[----:B------:R-:W-:Y:S01]  /*0510*/  IMAD.X R5, RZ, RZ, R11, P0 ;  /* 0x000000ffff057224 */ /* 0x000fe200000e060b */
[----:B------:R-:W-:-:S04]  /*0520*/  IADD3 R8, P0, PT, R9, R10, RZ ;  /* 0x0000000a09087210 */ /* 0x000fc80007f1e0ff */
[----:B------:R-:W2:Y:S04]  /*0530*/  LDG.E.U16.CONSTANT R19, desc[UR6][R4.64] ;  /* 0x0000000604137981 */ /* 0x000ea8000c1e9500 */
[----:B------:R0:W2:Y:S01]  /*0540*/  LDG.E.U16.CONSTANT R26, desc[UR6][R4.64+0x2] ;  /* 0x00000206041a7981 */ /* 0x0000a2000c1e9500 */
[----:B------:R-:W-:-:S05]  /*0550*/  IMAD.X R9, RZ, RZ, R11, P0 ;  /* 0x000000ffff097224 */ /* 0x000fca00000e060b */
[----:B------:R-:W3:Y:S04]  /*0560*/  LDG.E.U16.CONSTANT R21, desc[UR6][R8.64+0x20] ;  /* 0x0000200608157981 */ /* 0x000ee8000c1e9500 */
[----:B------:R-:W3:Y:S01]  /*0570*/  LDG.E.U16.CONSTANT R22, desc[UR6][R8.64+0x22] ;  /* 0x0000220608167981 */ /* 0x000ee2000c1e9500 */
[----:B0-----:R-:W-:Y:S02]  /*0580*/  IMAD.MOV.U32 R4, RZ, RZ, R6 ;  /* 0x000000ffff047224 */ /* 0x001fe400078e0006 */
[----:B------:R-:W-:-:S03]  /*0590*/  IMAD.MOV.U32 R5, RZ, RZ, R7 ;  /* 0x000000ffff057224 */ /* 0x000fc600078e0007 */
[----:B------:R-:W-:-:S05]  /*05a0*/  IADD3 R6, P0, PT, R23, R4, RZ ;  /* 0x0000000417067210 */ /* 0x000fca0007f1e0ff */
[----:B------:R-:W-:-:S05]  /*05b0*/  IMAD.X R7, RZ, RZ, R5, P0 ;  /* 0x000000ffff077224 */ /* 0x000fca00000e0605 */
[----:B------:R-:W4:Y:S01]  /*05c0*/  LDG.E.CONSTANT R24, desc[UR6][R6.64+-0x44] ;  /* 0xffffbc0606187981 */ /* 0x000f22000c1e9900 */
[----:B------:R-:W-:Y:S01]  /*05d0*/  SHF.R.U32.HI R23, RZ, 0x1, R0 ;  /* 0x00000001ff177819 */ /* 0x000fe20000011600 */
[----:B--2---:R-:W-:-:S03]  /*05e0*/  IMAD R19, R26, 0x10000, R19 ;  /* 0x000100001a137824 */ /* 0x004fc600078e0213 */
[----:B------:R-:W-:Y:S02]  /*05f0*/  LOP3.LUT R26, R23, 0x4, RZ, 0xc0, !PT ;  /* 0x00000004171a7812 */ /* 0x000fe400078ec0ff */
[----:B------:R-:W-:Y:S02]  /*0600*/  SHF.R.U32.HI R23, RZ, 0x2, R0 ;  /* 0x00000002ff177819 */ /* 0x000fe40000011600 */
[----:B------:R-:W-:Y:S02]  /*0610*/  SHF.R.S32.HI R19, RZ, R26, R19 ;  /* 0x0000001aff137219 */ /* 0x000fe40000011413 */
[----:B------:R-:W-:Y:S01]  /*0620*/  LOP3.LUT R23, R23, 0x1, RZ, 0xc0, !PT ;  /* 0x0000000117177812 */ /* 0x000fe200078ec0ff */
[----:B---3--:R-:W-:-:S03]  /*0630*/  IMAD R21, R22, 0x10000, R21 ;  /* 0x0001000016157824 */ /* 0x008fc600078e0215 */
[----:B------:R-:W-:Y:S01]  /*0640*/  LOP3.LUT R23, R23, 0x60, RZ, 0xfc, !PT ;  /* 0x0000006017177812 */ /* 0x000fe200078efcff */
[----:B------:R-:W-:Y:S01]  /*0650*/  IMAD.SHL.U32 R22, R19, 0x4, RZ ;  /* 0x0000000413167824 */ /* 0x000fe200078e00ff */
[----:B------:R-:W-:-:S04]  /*0660*/  LOP3.LUT R8, R21, 0x3030303, RZ, 0xc0, !PT ;  /* 0x0303030315087812 */ /* 0x000fc800078ec0ff */
[----:B------:R-:W-:-:S04]  /*0670*/  LOP3.LUT R9, R22, 0x4040404, RZ, 0xc, !PT ;  /* 0x0404040416097812 */ /* 0x000fc800078e0cff */
[----:B------:R-:W-:Y:S02]  /*0680*/  IADD3 R22, PT, PT, R8, -0x7f7f7f80, -R9 ;  /* 0x8080808008167810 */ /* 0x000fe40007ffe809 */
[--C-:B------:R-:W-:Y:S02]  /*0690*/  LOP3.LUT R9, R9, 0x3030303, R21.reuse, 0xf8, !PT ;  /* 0x0303030309097812 */ /* 0x100fe400078ef815 */
[----:B------:R-:W-:-:S04]  /*06a0*/  LOP3.LUT R26, R22, 0x3030303, R21, 0x78, !PT ;  /* 0x03030303161a7812 */ /* 0x000fc800078e7815 */
[----:B------:R-:W-:Y:S02]  /*06b0*/  LOP3.LUT R9, R26, R9, RZ, 0xc0, !PT ;  /* 0x000000091a097212 */ /* 0x000fe400078ec0ff */
[----:B------:R-:W-:Y:S02]  /*06c0*/  PRMT R26, R8, 0xba98, RZ ;  /* 0x0000ba98081a7816 */ /* 0x000fe400000000ff */
[----:B------:R-:W-:Y:S02]  /*06d0*/  PRMT R9, R9, 0xba98, RZ ;  /* 0x0000ba9809097816 */ /* 0x000fe400000000ff */
[----:B------:R-:W-:Y:S02]  /*06e0*/  IADD3 R8, P0, PT, R10, R23, RZ ;  /* 0x000000170a087210 */ /* 0x000fe40007f1e0ff */
[C---:B------:R-:W-:Y:S01]  /*06f0*/  LOP3.LUT R22, R9.reuse, 0x80808080, R22, 0x6, !PT ;  /* 0x8080808009167812 */ /* 0x040fe200078e0616 */
[----:B------:R0:W2:Y:S01]  /*0700*/  LDG.E.U16.CONSTANT R10, desc[UR6][R10.64+0x6c] ;  /* 0x00006c060a0a7981 */ /* 0x0000a2000c1e9500 */
[----:B------:R-:W-:Y:S01]  /*0710*/  LOP3.LUT R23, R9, 0x7f7f7f7f, R26, 0x60, !PT ;  /* 0x7f7f7f7f09177812 */ /* 0x000fe200078e601a */
[----:B------:R-:W-:-:S03]  /*0720*/  IMAD.X R9, RZ, RZ, R11, P0 ;  /* 0x000000ffff097224 */ /* 0x000fc600000e060b */
[----:B------:R-:W-:Y:S02]  /*0730*/  LOP3.LUT R27, R23, R22, RZ, 0xfc, !PT ;  /* 0x00000016171b7212 */ /* 0x000fe400078efcff */
[----:B------:R-:W3:Y:S04]  /*0740*/  LDG.E.U8.CONSTANT R22, desc[UR6][R8.64+0x8] ;  /* 0x0000080608167981 */ /* 0x000ee8000c1e9100 */
[----:B------:R-:W5:Y:S01]  /*0750*/  LDG.E.U8.CONSTANT R23, desc[UR6][R8.64] ;  /* 0x0000000608177981 */ /* 0x000f62000c1e9100 */
[----:B------:R-:W-:Y:S01]  /*0760*/  IMAD.SHL.U32 R26, R19, 0x2, RZ ;  /* 0x00000002131a7824 */ /* 0x000fe200078e00ff */
[----:B------:R-:W-:Y:S01]  /*0770*/  SHF.R.U32.HI R25, RZ, 0x2, R21 ;  /* 0x00000002ff197819 */ /* 0x000fe20000011615 */
[----:B----4-:R-:W-:Y:S01]  /*0780*/  IDP.4A.S8.S8 R24, R27, R24, RZ ;  /* 0x000000181b187226 */ /* 0x010fe200000006ff */
[----:B------:R-:W4:Y:S02]  /*0790*/  LDG.E.U8.CONSTANT R29, desc[UR6][R8.64+0x2] ;  /* 0x00000206081d7981 */ /* 0x000f24000c1e9100 */
[----:B------:R-:W-:-:S02]  /*07a0*/  LOP3.LUT R25, R25, 0x3030303, RZ, 0xc0, !PT ;  /* 0x0303030319197812 */ /* 0x000fc400078ec0ff */
[----:B------:R-:W-:-:S04]  /*07b0*/  LOP3.LUT R26, R26, 0x4040404, RZ, 0xc, !PT ;  /* 0x040404041a1a7812 */ /* 0x000fc800078e0cff */
[----:B------:R-:W-:-:S04]  /*07c0*/  IADD3 R27, PT, PT, R25, -0x7f7f7f80, -R26 ;  /* 0x80808080191b7810 */ /* 0x000fc80007ffe81a */
[----:B------:R-:W-:Y:S02]  /*07d0*/  LOP3.LUT R26, R26, R25, R27, 0x64, !PT ;  /* 0x000000191a1a7212 */ /* 0x000fe400078e641b */
[----:B0-----:R-:W-:Y:S02]  /*07e0*/  PRMT R11, R25, 0xba98, RZ ;  /* 0x0000ba98190b7816 */ /* 0x001fe400000000ff */
[----:B------:R-:W-:-:S04]  /*07f0*/  PRMT R26, R26, 0xba98, RZ ;  /* 0x0000ba981a1a7816 */ /* 0x000fc800000000ff */
[C---:B------:R-:W-:Y:S02]  /*0800*/  LOP3.LUT R25, R26.reuse, 0x80808080, R27, 0x6, !PT ;  /* 0x808080801a197812 */ /* 0x040fe400078e061b */
[----:B------:R-:W-:Y:S02]  /*0810*/  LOP3.LUT R28, R26, 0x7f7f7f7f, R11, 0x60, !PT ;  /* 0x7f7f7f7f1a1c7812 */ /* 0x000fe400078e600b */
[----:B------:R-:W2:Y:S01]  /*0820*/  LDG.E.CONSTANT R26, desc[UR6][R6.64+-0x20] ;  /* 0xffffe006061a7981 */ /* 0x000ea2000c1e9900 */
[----:B------:R-:W-:-:S04]  /*0830*/  LOP3.LUT R11, R0, 0x8, RZ, 0xc0, !PT ;  /* 0x00000008000b7812 */ /* 0x000fc800078ec0ff */
[----:B------:R-:W-:Y:S02]  /*0840*/  SHF.R.U32.HI R0, RZ, 0x1, R11 ;  /* 0x00000001ff007819 */ /* 0x000fe4000001160b */
[----:B------:R-:W-:Y:S02]  /*0850*/  LOP3.LUT R25, R28, R25, RZ, 0xfc, !PT ;  /* 0x000000191c197212 */ /* 0x000fe400078efcff */
[-C--:B---3--:R-:W-:Y:S02]  /*0860*/  SHF.R.U32.HI R27, RZ, R0.reuse, R22 ;  /* 0x00000000ff1b7219 */ /* 0x088fe40000011616 */
[----:B-----5:R-:W-:-:S03]  /*0870*/  SHF.R.U32.HI R23, RZ, R0, R23 ;  /* 0x00000000ff177219 */ /* 0x020fc60000011617 */
[----:B------:R-:W-:Y:S01]  /*0880*/  IMAD.SHL.U32 R27, R27, 0x10, RZ ;  /* 0x000000101b1b7824 */ /* 0x000fe200078e00ff */
[----:B------:R-:W-:-:S04]  /*0890*/  LOP3.LUT R23, R23, 0xf, RZ, 0xc0, !PT ;  /* 0x0000000f17177812 */ /* 0x000fc800078ec0ff */
[----:B------:R-:W-:Y:S02]  /*08a0*/  LOP3.LUT R23, R23, 0x30, R27, 0xf8, !PT ;  /* 0x0000003017177812 */ /* 0x000fe400078ef81b */
[----:B------:R-:W3:Y:S03]  /*08b0*/  LDG.E.U16.CONSTANT R27, desc[UR6][R4.64+-0x48] ;  /* 0xffffb806041b7981 */ /* 0x000ee6000c1e9500 */
[----:B------:R-:W-:-:S04]  /*08c0*/  VIADD R23, R23, 0xffffffe0 ;  /* 0xffffffe017177836 */ /* 0x000fc80000000000 */
[----:B------:R-:W-:Y:S02]  /*08d0*/  IMAD R24, R23, R24, RZ ;  /* 0x0000001817187224 */ /* 0x000fe400078e02ff */
[----:B------:R-:W5:Y:S01]  /*08e0*/  LDG.E.U8.CONSTANT R23, desc[UR6][R8.64+0xa] ;  /* 0x00000a0608177981 */ /* 0x000f62000c1e9100 */
[----:B--2---:R-:W-:-:S03]  /*08f0*/  IDP.4A.S8.S8 R26, R25, R26, RZ ;  /* 0x0000001a191a7226 */ /* 0x004fc600000006ff */
[----:B------:R-:W2:Y:S01]  /*0900*/  LDG.E.U16.CONSTANT R25, desc[UR6][R4.64+-0x24] ;  /* 0xffffdc0604197981 */ /* 0x000ea2000c1e9500 */
[----:B----4-:R-:W-:-:S04]  /*0910*/  SHF.R.U32.HI R29, RZ, R0, R29 ;  /* 0x00000000ff1d7219 */ /* 0x010fc8000001161d */
[----:B------:R-:W-:Y:S02]  /*0920*/  LOP3.LUT R29, R29, 0xf, RZ, 0xc0, !PT ;  /* 0x0000000f1d1d7812 */ /* 0x000fe400078ec0ff */
[----:B-----5:R-:W-:-:S05]  /*0930*/  SHF.R.U32.HI R0, RZ, R0, R23 ;  /* 0x00000000ff007219 */ /* 0x020fca0000011617 */
[----:B------:R-:W-:-:S05]  /*0940*/  IMAD.SHL.U32 R0, R0, 0x10, RZ ;  /* 0x0000001000007824 */ /* 0x000fca00078e00ff */
[----:B------:R-:W-:-:S05]  /*0950*/  LOP3.LUT R0, R29, 0x30, R0, 0xf8, !PT ;  /* 0x000000301d007812 */ /* 0x000fca00078ef800 */
[----:B------:R-:W-:Y:S02]  /*0960*/  VIADD R29, R0, 0xffffffe0 ;  /* 0xffffffe0001d7836 */ /* 0x000fe40000000000 */
[----:B---3--:R-:W-:Y:S01]  /*0970*/  HADD2.F32 R0, -RZ, R27.H0_H0 ;  /* 0x2000001bff007230 */ /* 0x008fe20000004100 */
[----:B------:R-:W-:Y:S01]  /*0980*/  I2FP.F32.S32 R27, R24 ;  /* 0x00000018001b7245 */ /* 0x000fe20000201400 */
[----:B------:R-:W-:Y:S01]  /*0990*/  IMAD R26, R29, R26, RZ ;  /* 0x0000001a1d1a7224 */ /* 0x000fe200078e02ff */
[----:B------:R-:W3:Y:S03]  /*09a0*/  LDG.E.U8.CONSTANT R24, desc[UR6][R8.64+0x4] ;  /* 0x0000040608187981 */ /* 0x000ee6000c1e9100 */
[----:B------:R-:W-:Y:S01]  /*09b0*/  FFMA R27, R0, R27, RZ ;  /* 0x0000001b001b7223 */ /* 0x000fe200000000ff */
[----:B--2---:R-:W-:Y:S01]  /*09c0*/  HADD2.F32 R0, -RZ, R25.H0_H0 ;  /* 0x20000019ff007230 */ /* 0x004fe20000004100 */
[----:B------:R-:W-:Y:S01]  /*09d0*/  I2FP.F32.S32 R26, R26 ;  /* 0x0000001a001a7245 */ /* 0x000fe20000201400 */
[----:B------:R-:W2:Y:S04]  /*09e0*/  LDG.E.U8.CONSTANT R25, desc[UR6][R8.64+0x6] ;  /* 0x0000060608197981 */ /* 0x000ea8000c1e9100 */
[----:B------:R-:W-:Y:S01]  /*09f0*/  FFMA R0, R0, R26, R27 ;  /* 0x0000001a00007223 */ /* 0x000fe2000000001b */
[----:B------:R-:W-:-:S02]  /*0a00*/  SHF.R.U32.HI R26, RZ, 0x4, R21 ;  /* 0x00000004ff1a7819 */ /* 0x000fc40000011615 */
[----:B------:R-:W-:Y:S02]  /*0a10*/  LOP3.LUT R27, R19, 0x4040404, RZ, 0xc, !PT ;  /* 0x04040404131b7812 */ /* 0x000fe400078e0cff */
[----:B------:R-:W-:Y:S01]  /*0a20*/  LOP3.LUT R26, R26, 0x3030303, RZ, 0xc0, !PT ;  /* 0x030303031a1a7812 */ /* 0x000fe200078ec0ff */
[----:B------:R-:W4:Y:S03]  /*0a30*/  LDG.E.U16.CONSTANT R9, desc[UR6][R4.64] ;  /* 0x0000000604097981 */ /* 0x000f26000c1e9500 */
[C---:B------:R-:W-:Y:S01]  /*0a40*/  IADD3 R28, PT, PT, R26.reuse, -0x7f7f7f80, -R27 ;  /* 0x808080801a1c7810 */ /* 0x040fe20007ffe81b */
[----:B------:R-:W5:Y:S01]  /*0a50*/  LDG.E.U16.CONSTANT R8, desc[UR6][R4.64+0x24] ;  /* 0x0000240604087981 */ /* 0x000f62000c1e9500 */
[----:B------:R-:W-:-:S04]  /*0a60*/  LOP3.LUT R27, R26, 0x4040404, R19, 0xf4, !PT ;  /* 0x040404041a1b7812 */ /* 0x000fc800078ef413 */
[----:B------:R-:W-:Y:S02]  /*0a70*/  LOP3.LUT R27, R27, R28, R26, 0x60, !PT ;  /* 0x0000001c1b1b7212 */ /* 0x000fe400078e601a */
[----:B------:R-:W-:Y:S02]  /*0a80*/  PRMT R26, R26, 0xba98, RZ ;  /* 0x0000ba981a1a7816 */ /* 0x000fe400000000ff */
[----:B------:R-:W-:-:S04]  /*0a90*/  PRMT R27, R27, 0xba98, RZ ;  /* 0x0000ba981b1b7816 */ /* 0x000fc800000000ff */
[C---:B------:R-:W-:Y:S02]  /*0aa0*/  LOP3.LUT R29, R27.reuse, 0x80808080, R28, 0x6, !PT ;  /* 0x808080801b1d7812 */ /* 0x040fe400078e061c */
[----:B------:R-:W-:Y:S02]  /*0ab0*/  LOP3.LUT R28, R27, 0x7f7f7f7f, R26, 0x60, !PT ;  /* 0x7f7f7f7f1b1c7812 */ /* 0x000fe400078e601a */
[----:B------:R-:W5:Y:S04]  /*0ac0*/  LDG.E.CONSTANT R26, desc[UR6][R6.64+0x4] ;  /* 0x00000406061a7981 */ /* 0x000f68000c1e9900 */
[----:B------:R0:W5:Y:S01]  /*0ad0*/  LDG.E.CONSTANT R27, desc[UR6][R6.64+0x28] ;  /* 0x00002806061b7981 */ /* 0x000162000c1e9900 */
[----:B------:R-:W-:Y:S02]  /*0ae0*/  LOP3.LUT R11, R11, 0x4, RZ, 0xfc, !PT ;  /* 0x000000040b0b7812 */ /* 0x000fe400078efcff */
[----:B------:R-:W-:-:S02]  /*0af0*/  LOP3.LUT R29, R28, R29, RZ, 0xfc, !PT ;  /* 0x0000001d1c1d7212 */ /* 0x000fc400078efcff */
[----:B------:R-:W-:Y:S02]  /*0b00*/  SHF.R.U32.HI R28, RZ, 0x1, R11 ;  /* 0x00000001ff1c7819 */ /* 0x000fe4000001160b */
[----:B------:R-:W-:Y:S02]  /*0b10*/  SHF.R.U32.HI R11, RZ, 0x6, R21 ;  /* 0x00000006ff0b7819 */ /* 0x000fe40000011615 */
[----:B------:R-:W-:Y:S02]  /*0b20*/  SHF.R.U32.HI R19, RZ, 0x1, R19 ;  /* 0x00000001ff137819 */ /* 0x000fe40000011613 */
[----:B------:R-:W-:Y:S02]  /*0b30*/  LOP3.LUT R11, R11, 0x3030303, RZ, 0xc0, !PT ;  /* 0x030303030b0b7812 */ /* 0x000fe400078ec0ff */
[----:B0-----:R-:W-:-:S04]  /*0b40*/  LOP3.LUT R6, R19, 0x4040404, RZ, 0xc, !PT ;  /* 0x0404040413067812 */ /* 0x001fc800078e0cff */
[----:B------:R-:W-:-:S04]  /*0b50*/  IADD3 R7, PT, PT, R11, -0x7f7f7f80, -R6 ;  /* 0x808080800b077810 */ /* 0x000fc80007ffe806 */
[--C-:B------:R-:W-:Y:S02]  /*0b60*/  LOP3.LUT R6, R6, R11, R7.reuse, 0x64, !PT ;  /* 0x0000000b06067212 */ /* 0x100fe400078e6407 */
[----:B------:R-:W-:Y:S02]  /*0b70*/  LOP3.LUT R21, R28, 0x4, RZ, 0xc0, !PT ;  /* 0x000000041c157812 */ /* 0x000fe400078ec0ff */
[----:B------:R-:W-:Y:S02]  /*0b80*/  PRMT R6, R6, 0xba98, RZ ;  /* 0x0000ba9806067816 */ /* 0x000fe400000000ff */
[----:B------:R-:W-:Y:S02]  /*0b90*/  SHF.R.U32.HI R22, RZ, R28, R22 ;  /* 0x0000001cff167219 */ /* 0x000fe40000011616 */
[----:B------:R-:W-:Y:S02]  /*0ba0*/  PRMT R11, R11, 0xba98, RZ ;  /* 0x0000ba980b0b7816 */ /* 0x000fe400000000ff */
[----:B------:R-:W-:-:S02]  /*0bb0*/  LOP3.LUT R7, R6, 0x80808080, R7, 0x6, !PT ;  /* 0x8080808006077812 */ /* 0x000fc400078e0607 */
[----:B------:R-:W-:Y:S01]  /*0bc0*/  LOP3.LUT R6, R6, 0x7f7f7f7f, R11, 0x60, !PT ;  /* 0x7f7f7f7f06067812 */ /* 0x000fe200078e600b */
[----:B------:R-:W-:Y:S01]  /*0bd0*/  IMAD.SHL.U32 R11, R22, 0x10, RZ ;  /* 0x00000010160b7824 */ /* 0x000fe200078e00ff */
[----:B------:R-:W-:-:S05]  /*0be0*/  SHF.R.U32.HI R23, RZ, R18, R23 ;  /* 0x00000012ff177219 */ /* 0x000fca0000011617 */
[----:B------:R-:W-:Y:S01]  /*0bf0*/  IMAD.SHL.U32 R22, R23, 0x10, RZ ;  /* 0x0000001017167824 */ /* 0x000fe200078e00ff */
[----:B------:R-:W-:Y:S01]  /*0c00*/  LOP3.LUT R6, R6, R7, RZ, 0xfc, !PT ;  /* 0x0000000706067212 */ /* 0x000fe200078efcff */
[----:B------:R-:W-:-:S05]  /*0c10*/  VIADD R20, R20, 0x8 ;  /* 0x0000000814147836 */ /* 0x000fca0000000000 */
[----:B------:R-:W-:Y:S01]  /*0c20*/  ISETP.GE.AND P0, PT, R20, R13, PT ;  /* 0x0000000d1400720c */ /* 0x000fe20003f06270 */
[----:B------:R-:W-:Y:S02]  /*0c30*/  HADD2.F32 R10, -RZ, R10.H0_H0 ;  /* 0x2000000aff0a7230 */ /* 0x000fe40000004100 */
[----:B------:R-:W-:Y:S01]  /*0c40*/  VIADD R14, R14, 0x8 ;  /* 0x000000080e0e7836 */ /* 0x000fe20000000000 */
[----:B---3--:R-:W-:-:S04]  /*0c50*/  SHF.R.U32.HI R24, RZ, R21, R24 ;  /* 0x00000015ff187219 */ /* 0x008fc80000011618 */
[----:B------:R-:W-:Y:S02]  /*0c60*/  LOP3.LUT R24, R24, 0xf, RZ, 0xc0, !PT ;  /* 0x0000000f18187812 */ /* 0x000fe400078ec0ff */
[----:B--2---:R-:W-:Y:S02]  /*0c70*/  SHF.R.U32.HI R25, RZ, R16, R25 ;  /* 0x00000010ff197219 */ /* 0x004fe40000011619 */
[----:B------:R-:W-:Y:S02]  /*0c80*/  LOP3.LUT R11, R24, 0x30, R11, 0xf8, !PT ;  /* 0x00000030180b7812 */ /* 0x000fe400078ef80b */
[----:B------:R-:W-:-:S03]  /*0c90*/  LOP3.LUT R25, R25, 0xf, RZ, 0xc0, !PT ;  /* 0x0000000f19197812 */ /* 0x000fc600078ec0ff */
[----:B------:R-:W-:Y:S01]  /*0ca0*/  VIADD R11, R11, 0xffffffe0 ;  /* 0xffffffe00b0b7836 */ /* 0x000fe20000000000 */
[----:B------:R-:W-:-:S05]  /*0cb0*/  LOP3.LUT R22, R25, 0x30, R22, 0xf8, !PT ;  /* 0x0000003019167812 */ /* 0x000fca00078ef816 */
[----:B------:R-:W-:Y:S02]  /*0cc0*/  VIADD R22, R22, 0xffffffe0 ;  /* 0xffffffe016167836 */ /* 0x000fe40000000000 */
[----:B----4-:R-:W-:Y:S02]  /*0cd0*/  HADD2.F32 R9, -RZ, R9.H0_H0 ;  /* 0x20000009ff097230 */ /* 0x010fe40000004100 */
[----:B-----5:R-:W-:Y:S02]  /*0ce0*/  HADD2.F32 R8, -RZ, R8.H0_H0 ;  /* 0x20000008ff087230 */ /* 0x020fe40000004100 */
[----:B------:R-:W-:Y:S02]  /*0cf0*/  IDP.4A.S8.S8 R26, R29, R26, RZ ;  /* 0x0000001a1d1a7226 */ /* 0x000fe400000006ff */
[----:B------:R-:W-:Y:S02]  /*0d00*/  IDP.4A.S8.S8 R27, R6, R27, RZ ;  /* 0x0000001b061b7226 */ /* 0x000fe400000006ff */
[----:B------:R-:W-:-:S02]  /*0d10*/  IMAD R11, R11, R26, RZ ;  /* 0x0000001a0b0b7224 */ /* 0x000fc400078e02ff */
[----:B------:R-:W-:-:S03]  /*0d20*/  IMAD R22, R22, R27, RZ ;  /* 0x0000001b16167224 */ /* 0x000fc600078e02ff */
[----:B------:R-:W-:Y:S02]  /*0d30*/  I2FP.F32.S32 R11, R11 ;  /* 0x0000000b000b7245 */ /* 0x000fe40000201400 */
[----:B------:R-:W-:-:S03]  /*0d40*/  I2FP.F32.S32 R22, R22 ;  /* 0x0000001600167245 */ /* 0x000fc60000201400 */
[----:B------:R-:W-:Y:S01]  /*0d50*/  FFMA R9, R9, R11, R0 ;  /* 0x0000000b09097223 */ /* 0x000fe20000000000 */
[----:B------:R-:W-:-:S03]  /*0d60*/  IADD3 R6, P1, PT, R4, 0x900, RZ ;  /* 0x0000090004067810 */ /* 0x000fc60007f3e0ff */
[----:B------:R-:W-:Y:S02]  /*0d70*/  FFMA R8, R8, R22, R9 ;  /* 0x0000001608087223 */ /* 0x000fe40000000009 */
[----:B------:R-:W-:Y:S02]  /*0d80*/  IMAD.X R7, RZ, RZ, R5, P1 ;  /* 0x000000ffff077224 */ /* 0x000fe400008e0605 */
[----:B------:R-:W-:Y:S01]  /*0d90*/  FFMA R15, R10, R8, R15 ;  /* 0x000000080a0f7223 */ /* 0x000fe2000000000f */
[----:B------:R-:W-:Y:S06]  /*0da0*/  @!P0 BRA `(.L_x_25) ;  /* 0xfffffff400b88947 */ /* 0x000fec000383ffff */
.L_x_24:
[----:B------:R-:W-:Y:S05]  /*0db0*/  BSYNC.RECONVERGENT B0 ;  /* 0x0000000000007941 */ /* 0x000fea0003800200 */
.L_x_23:
        /* <DEDUP_REMOVED lines=35> */
[----:B------:R-:W-:Y:S01]  /*0ff0*/  SHF.R.S32.HI R0, RZ, 0x1f, R12 ;  /* 0x0000001fff007819 */ /* 0x000fe2000001140c */
[----:B------:R-:W-:Y:S02]  /*1000*/  IMAD.U32 R2, RZ, RZ, UR8 ;  /* 0x00000008ff027e24 */ /* 0x000fe4000f8e00ff */
[----:B-1----:R-:W-:Y:S01]  /*1010*/  FADD R7, R6, R7 ;  /* 0x0000000706077221 */ /* 0x002fe20000000000 */
        /* <DEDUP_REMOVED lines=10> */
.L_x_26:
        /* <DEDUP_REMOVED lines=12> */
.L_x_54:


//--------------------- .text.indexed_moe_forward_q2k_q8_1 --------------------------
	.section	.text.indexed_moe_forward_q2k_q8_1,"ax",@progbits
	.align	128
        .global         indexed_moe_forward_q2k_q8_1
        .type           indexed_moe_forward_q2k_q8_1,@function
        .size           indexed_moe_forward_q2k_q8_1,(.L_x_55 - indexed_moe_forward_q2k_q8_1)
        .other          indexed_moe_forward_q2k_q8_1,@"STO_CUDA_ENTRY STV_DEFAULT"
indexed_moe_forward_q2k_q8_1:
.text.indexed_moe_forward_q2k_q8_1:
        /* <DEDUP_REMOVED lines=31> */
[----:B------:R-:W-:Y:S01]  /*01f0*/  SHF.R.U64 R4, R0, 0x4, RZ ;  /* 0x0000000400047819 */ /* 0x000fe200000012ff */
[----:B------:R-:W2:Y:S01]  /*0200*/  LDCU.128 UR12, c[0x0][0x380] ;  /* 0x00007000ff0c77ac */ /* 0x000ea20008000c00 */
[----:B0-----:R-:W-:-:S06]  /*0210*/  IMAD.WIDE R8, R2, 0x4, R8 ;  /* 0x0000000402087825 */ /* 0x001fcc00078e0208 */
[----:B------:R0:W3:Y:S01]  /*0220*/  LDG.E.CONSTANT R8, desc[UR6][R8.64] ;  /* 0x0000000608087981 */ /* 0x0000e2000c1e9900 */
[----:B-1----:R-:W-:Y:S01]  /*0230*/  USHF.R.S32.HI UR4, URZ, 0x1f, UR5 ;  /* 0x0000001fff047899 */ /* 0x002fe20008011405 */
[----:B------:R-:W-:Y:S01]  /*0240*/  IMAD.WIDE.U32 R4, R4, 0x120, RZ ;  /* 0x0000012004047825 */ /* 0x000fe200078e00ff */
[----:B------:R-:W-:Y:S02]  /*0250*/  SHF.R.S32.HI R0, RZ, 0x1f, R6 ;  /* 0x0000001fff007819 */ /* 0x000fe40000011406 */
[----:B------:R-:W-:Y:S01]  /*0260*/  USHF.R.U32.HI UR9, URZ, 0x5, UR4 ;  /* 0x00000005ff097899 */ /* 0x000fe20008011604 */
[----:B------:R-:W-:Y:S01]  /*0270*/  SHF.L.U32 R12, R19, 0x2, RZ ;  /* 0x00000002130c7819 */ /* 0x000fe200000006ff */
[----:B------:R-:W-:Y:S01]  /*0280*/  USHF.R.U64 UR5, UR5, 0x5, UR4 ;  /* 0x0000000505057899 */ /* 0x000fe20008001204 */
[----:B------:R-:W-:Y:S01]  /*0290*/  MOV R18, RZ ;  /* 0x000000ff00127202 */ /* 0x000fe20000000f00 */
[----:B------:R-:W-:Y:S01]  /*02a0*/  IMAD R17, R16, UR8, R23 ;  /* 0x0000000810117c24 */ /* 0x000fe2000f8e0217 */
[----:B------:R-:W-:Y:S01]  /*02b0*/  UMOV UR4, URZ ;  /* 0x000000ff00047c82 */ /* 0x000fe20008000000 */
[C---:B------:R-:W-:Y:S01]  /*02c0*/  IMAD R3, R6.reuse, UR9, RZ ;  /* 0x0000000906037c24 */ /* 0x040fe2000f8e02ff */
[----:B------:R-:W-:Y:S01]  /*02d0*/  IADD3 R5, PT, PT, R5, UR4, RZ ;  /* 0x0000000405057c10 */ /* 0x000fe2000fffe0ff */
[----:B------:R-:W-:Y:S01]  /*02e0*/  IMAD.WIDE.U32 R6, R6, UR5, RZ ;  /* 0x0000000506067c25 */ /* 0x000fe2000f8e00ff */
[----:B------:R-:W-:-:S03]  /*02f0*/  LOP3.LUT R12, R12, 0x3c, RZ, 0xc0, !PT ;  /* 0x0000003c0c0c7812 */ /* 0x000fc600078ec0ff */
[----:B------:R-:W-:Y:S02]  /*0300*/  IMAD R3, R0, UR5, R3 ;  /* 0x0000000500037c24 */ /* 0x000fe4000f8e0203 */
[----:B------:R-:W-:Y:S02]  /*0310*/  IMAD R0, R10, R11, RZ ;  /* 0x0000000b0a007224 */ /* 0x000fe400078e02ff */
[----:B------:R-:W-:-:S03]  /*0320*/  IMAD.WIDE.U32 R4, R6, 0x24, R4 ;  /* 0x0000002406047825 */ /* 0x000fc600078e0004 */
[----:B0-----:R-:W-:Y:S01]  /*0330*/  SHF.R.S32.HI R9, RZ, 0x1f, R0 ;  /* 0x0000001fff097819 */ /* 0x001fe20000011400 */
[----:B------:R-:W-:Y:S02]  /*0340*/  IMAD.IADD R3, R7, 0x1, R3 ;  /* 0x0000000107037824 */ /* 0x000fe400078e0203 */
[----:B------:R-:W0:Y:S01]  /*0350*/  LDC.64 R6, c[0x0][0x380] ;  /* 0x0000e000ff067b82 */ /* 0x000e220000000a00 */
[----:B------:R-:W-:Y:S01]  /*0360*/  SHF.R.U64 R11, R0, 0x8, R9 ;  /* 0x00000008000b7819 */ /* 0x000fe20000001209 */
[----:B------:R-:W-:Y:S01]  /*0370*/  IMAD R13, R3, 0x24, RZ ;  /* 0x00000024030d7824 */ /* 0x000fe200078e02ff */
[----:B------:R-:W-:Y:S02]  /*0380*/  SHF.R.U32.HI R3, RZ, 0x3, R19 ;  /* 0x00000003ff037819 */ /* 0x000fe40000011613 */
[----:B------:R-:W-:Y:S01]  /*0390*/  SHF.R.U32.HI R9, RZ, 0x8, R9 ;  /* 0x00000008ff097819 */ /* 0x000fe20000011609 */
[----:B------:R-:W-:Y:S01]  /*03a0*/  IMAD.IADD R5, R5, 0x1, R13 ;  /* 0x0000000105057824 */ /* 0x000fe200078e020d */
[----:B------:R-:W-:Y:S01]  /*03b0*/  LOP3.LUT R3, R3, 0x1, RZ, 0xc0, !PT ;  /* 0x0000000103037812 */ /* 0x000fe200078ec0ff */
[----:B------:R-:W-:Y:S01]  /*03c0*/  HFMA2 R13, -RZ, RZ, 0, 0 ;  /* 0x00000000ff0d7431 */ /* 0x000fe200000001ff */
[----:B------:R-:W-:-:S03]  /*03d0*/  SHF.R.U32.HI R0, RZ, 0x2, R19 ;  /* 0x00000002ff007819 */ /* 0x000fc60000011613 */
[----:B------:R-:W-:Y:S01]  /*03e0*/  IMAD.WIDE.U32 R4, R3, 0x90, R4 ;  /* 0x0000009003047825 */ /* 0x000fe200078e0004 */
[----:B------:R-:W-:Y:S02]  /*03f0*/  LOP3.LUT R0, R0, 0x1, RZ, 0xc0, !PT ;  /* 0x0000000100007812 */ /* 0x000fe400078ec0ff */
[----:B--2---:R-:W-:Y:S02]  /*0400*/  IADD3 R10, P1, PT, R4, UR14, RZ ;  /* 0x0000000e040a7c10 */ /* 0x004fe4000ff3e0ff */
[----:B------:R-:W-:Y:S02]  /*0410*/  LOP3.LUT R19, R0, 0x8, R19, 0xf8, !PT ;  /* 0x0000000800137812 */ /* 0x000fe400078ef813 */
[----:B------:R-:W-:Y:S01]  /*0420*/  IADD3 R10, P2, PT, R10, 0x48, RZ ;  /* 0x000000480a0a7810 */ /* 0x000fe20007f5e0ff */
[-C--:B---3--:R-:W-:Y:S02]  /*0430*/  IMAD R15, R9, R8.reuse, RZ ;  /* 0x00000008090f7224 */ /* 0x088fe400078e02ff */
[----:B------:R-:W-:Y:S01]  /*0440*/  IMAD.WIDE.U32 R8, R11, R8, RZ ;  /* 0x000000080b087225 */ /* 0x000fe200078e00ff */
[----:B------:R-:W-:-:S03]  /*0450*/  IADD3.X R11, PT, PT, RZ, UR15, R5, P2, P1 ;  /* 0x0000000fff0b7c10 */ /* 0x000fc600097e2405 */
[----:B------:R-:W-:Y:S02]  /*0460*/  IMAD.IADD R3, R9, 0x1, R15 ;  /* 0x0000000109037824 */ /* 0x000fe400078e020f */
[----:B------:R-:W-:-:S04]  /*0470*/  IMAD.WIDE.U32 R12, R8, 0x54, R12 ;  /* 0x00000054080c7825 */ /* 0x000fc800078e000c */
[----:B------:R-:W-:Y:S01]  /*0480*/  IMAD R3, R3, 0x54, RZ ;  /* 0x0000005403037824 */ /* 0x000fe200078e02ff */
[----:B------:R-:W-:Y:S01]  /*0490*/  IADD3 R4, P0, PT, R12, UR12, RZ ;  /* 0x0000000c0c047c10 */ /* 0x000fe2000ff1e0ff */
[----:B0-----:R-:W-:-:S03]  /*04a0*/  IMAD.WIDE.U32 R6, R8, 0x54, R6 ;  /* 0x0000005408067825 */ /* 0x001fc600078e0006 */
[----:B------:R-:W-:Y:S01]  /*04b0*/  IADD3.X R5, PT, PT, R13, UR13, R3, P0, !PT ;  /* 0x0000000d0d057c10 */ /* 0x000fe200087fe403 */
[----:B------:R-:W-:-:S08]  /*04c0*/  IMAD.IADD R21, R3, 0x1, R7 ;  /* 0x0000000103157824 */ /* 0x000fd000078e0207 */
.L_x_29:
[----:B------:R-:W0:Y:S01]  /*04d0*/  S2R R0, SR_TID.X ;  /* 0x0000000000007919 */ /* 0x000e220000002100 */
[----:B------:R-:W-:Y:S02]  /*04e0*/  IMAD.MOV.U32 R20, RZ, RZ, R6 ;  /* 0x000000ffff147224 */ /* 0x000fe400078e0006 */
[----:B------:R-:W-:-:S04]  /*04f0*/  IMAD.WIDE R28, R17, 0x54, R4 ;  /* 0x00000054111c7825 */ /* 0x000fc800078e0204 */
[----:B------:R-:W-:Y:S01]  /*0500*/  IMAD.WIDE R8, R17, 0x54, R20 ;  /* 0x0000005411087825 */ /* 0x000fe200078e0214 */
[----:B------:R-:W2:Y:S02]  /*0510*/  LDG.E.CONSTANT R22, desc[UR6][R28.64+0x10] ;  /* 0x000010061c167981 */ /* 0x000ea4000c1e9900 */
[----:B------:R-:W-:-:S03]  /*0520*/  IADD3 R12, P1, PT, R19, R8, RZ ;  /* 0x00000008130c7210 */ /* 0x000fc60007f3e0ff */
[----:B------:R-:W3:Y:S01]  /*0530*/  LDG.E.CONSTANT R8, desc[UR6][R8.64+0x50] ;  /* 0x0000500608087981 */ /* 0x000ee2000c1e9900 */
[----:B------:R-:W-:-:S05]  /*0540*/  IADD3.X R13, PT, PT, RZ, R9, RZ, P1, !PT ;  /* 0x00000009ff0d7210 */ /* 0x000fca0000ffe4ff */
[----:B------:R-:W4:Y:S04]  /*0550*/  LDG.E.U8.CONSTANT R20, desc[UR6][R12.64] ;  /* 0x000000060c147981 */ /* 0x000f28000c1e9100 */
[----:B------:R-:W5:Y:S04]  /*0560*/  LDG.E.U8.CONSTANT R26, desc[UR6][R12.64+0x2] ;  /* 0x000002060c1a7981 */ /* 0x000f68000c1e9100 */
[----:B------:R-:W3:Y:S01]  /*0570*/  LDG.E.U8.CONSTANT R29, desc[UR6][R12.64+0x6] ;  /* 0x000006060c1d7981 */ /* 0x000ee2000c1e9100 */
[----:B0-----:R-:W-:-:S04]  /*0580*/  SHF.L.U32 R0, R0, 0x2, RZ ;  /* 0x0000000200007819 */ /* 0x001fc800000006ff */
[----:B------:R-:W-:Y:S02]  /*0590*/  LOP3.LUT R15, R0, 0x1c, RZ, 0xc0, !PT ;  /* 0x0000001c000f7812 */ /* 0x000fe400078ec0ff */
[----:B------:R-:W5:Y:S02]  /*05a0*/  LDG.E.U16.CONSTANT R0, desc[UR6][R10.64+-0x48] ;  /* 0xffffb8060a007981 */ /* 0x000f64000c1e9500 */
[----:B------:R-:W-:-:S05]  /*05b0*/  IADD3 R14, P0, PT, R15, R10, RZ ;  /* 0x0000000a0f0e7210 */ /* 0x000fca0007f1e0ff */
[----:B------:R-:W-:-:S05]  /*05c0*/  IMAD.X R15, RZ, RZ, R11, P0 ;  /* 0x000000ffff0f7224 */ /* 0x000fca00000e060b */
[----:B------:R-:W3:Y:S04]  /*05d0*/  LDG.E.CONSTANT R3, desc[UR6][R14.64+-0x44] ;  /* 0xffffbc060e037981 */ /* 0x000ee8000c1e9900 */
[----:B------:R-:W5:Y:S01]  /*05e0*/  LDG.E.CONSTANT R28, desc[UR6][R14.64+0x28] ;  /* 0x000028060e1c7981 */ /* 0x000f62000c1e9900 */
[----:B--2---:R-:W-:Y:S02]  /*05f0*/  LOP3.LUT R24, R22, 0x3030303, RZ, 0xc0, !PT ;  /* 0x0303030316187812 */ /* 0x004fe400078ec0ff */
[----:B----4-:R-:W-:Y:S02]  /*0600*/  LOP3.LUT R25, R20, 0xf, RZ, 0xc0, !PT ;  /* 0x0000000f14197812 */ /* 0x010fe400078ec0ff */
[----:B------:R-:W-:-:S04]  /*0610*/  SHF.R.U32.HI R20, RZ, 0x4, R20 ;  /* 0x00000004ff147819 */ /* 0x000fc80000011614 */
[----:B------:R-:W-:Y:S01]  /*0620*/  LEA R20, R20, R20, 0x8 ;  /* 0x0000001414147211 */ /* 0x000fe200078e40ff */
[----:B---3--:R-:W-:-:S04]  /*0630*/  IDP.4A.S8.S8 R24, R24, R3, RZ ;  /* 0x0000000318187226 */ /* 0x008fc800000006ff */
[----:B------:R-:W-:Y:S02]  /*0640*/  IMAD R24, R24, R25, RZ ;  /* 0x0000001918187224 */ /* 0x000fe400078e02ff */
[----:B------:R-:W2:Y:S01]  /*0650*/  LDG.E.CONSTANT R25, desc[UR6][R14.64+-0x20] ;  /* 0xffffe0060e197981 */ /* 0x000ea2000c1e9900 */
[----:B------:R-:W-:-:S04]  /*0660*/  IMAD R20, R20, 0x10000, R20 ;  /* 0x0001000014147824 */ /* 0x000fc800078e0214 */
[----:B------:R-:W-:Y:S02]  /*0670*/  IDP.4A.S8.S8 R3, R20, R3, RZ ;  /* 0x0000000314037226 */ /* 0x000fe400000006ff */
[----:B------:R-:W3:Y:S01]  /*0680*/  LDG.E.U16.CONSTANT R20, desc[UR6][R10.64+-0x24] ;  /* 0xffffdc060a147981 */ /* 0x000ee2000c1e9500 */
[----:B-----5:R-:W-:Y:S01]  /*0690*/  HADD2.F32 R0, -RZ, R0.H0_H0 ;  /* 0x20000000ff007230 */ /* 0x020fe20000004100 */
[----:B------:R-:W-:Y:S02]  /*06a0*/  I2FP.F32.S32 R27, R24 ;  /* 0x00000018001b7245 */ /* 0x000fe40000201400 */
[----:B------:R-:W-:-:S03]  /*06b0*/  I2FP.F32.S32 R3, R3 ;  /* 0x0000000300037245 */ /* 0x000fc60000201400 */
[C---:B------:R-:W-:Y:S02]  /*06c0*/  FFMA R24, R0.reuse, R27, RZ ;  /* 0x0000001b00187223 */ /* 0x040fe400000000ff */
[----:B------:R-:W-:Y:S01]  /*06d0*/  FFMA R3, R0, R3, RZ ;  /* 0x0000000300037223 */ /* 0x000fe200000000ff */
[----:B------:R-:W-:-:S04]  /*06e0*/  SHF.R.U32.HI R0, RZ, 0x2, R22 ;  /* 0x00000002ff007819 */ /* 0x000fc80000011616 */
[----:B------:R-:W-:Y:S02]  /*06f0*/  LOP3.LUT R0, R0, 0x3030303, RZ, 0xc0, !PT ;  /* 0x0303030300007812 */ /* 0x000fe400078ec0ff */
[----:B------:R-:W-:Y:S02]  /*0700*/  LOP3.LUT R27, R26, 0xf, RZ, 0xc0, !PT ;  /* 0x0000000f1a1b7812 */ /* 0x000fe400078ec0ff */
[----:B------:R-:W-:-:S04]  /*0710*/  SHF.R.U32.HI R26, RZ, 0x4, R26 ;  /* 0x00000004ff1a7819 */ /* 0x000fc8000001161a */
[----:B------:R-:W-:-:S05]  /*0720*/  LEA R26, R26, R26, 0x8 ;  /* 0x0000001a1a1a7211 */ /* 0x000fca00078e40ff */
[----:B------:R-:W-:Y:S02]  /*0730*/  IMAD R26, R26, 0x10000, R26 ;  /* 0x000100001a1a7824 */ /* 0x000fe400078e021a */
[----:B--2---:R-:W-:-:S04]  /*0740*/  IDP.4A.S8.S8 R0, R0, R25, RZ ;  /* 0x0000001900007226 */ /* 0x004fc800000006ff */
[----:B------:R-:W-:Y:S02]  /*0750*/  IMAD R0, R0, R27, RZ ;  /* 0x0000001b00007224 */ /* 0x000fe400078e02ff */
[----:B------:R3:W2:Y:S01]  /*0760*/  LDG.E.U8.CONSTANT R27, desc[UR6][R12.64+0x4] ;  /* 0x000004060c1b7981 */ /* 0x0006a2000c1e9100 */
[----:B------:R-:W-:-:S03]  /*0770*/  IDP.4A.S8.S8 R25, R26, R25, RZ ;  /* 0x000000191a197226 */ /* 0x000fc600000006ff */
[----:B------:R0:W4:Y:S01]  /*0780*/  LDG.E.CONSTANT R26, desc[UR6][R14.64+0x4] ;  /* 0x000004060e1a7981 */ /* 0x000122000c1e9900 */
[----:B------:R-:W-:Y:S01]  /*0790*/  I2FP.F32.S32 R0, R0 ;  /* 0x0000000000007245 */ /* 0x000fe20000201400 */
[----:B---3--:R-:W-:Y:S02]  /*07a0*/  HADD2.F32 R12, -RZ, R20.H0_H0 ;  /* 0x20000014ff0c7230 */ /* 0x008fe40000004100 */
[----:B------:R-:W3:Y:S03]  /*07b0*/  LDG.E.U16.CONSTANT R20, desc[UR6][R10.64] ;  /* 0x000000060a147981 */ /* 0x000ee6000c1e9500 */
[----:B------:R-:W-:Y:S02]  /*07c0*/  FFMA R24, R12, R0, R24 ;  /* 0x000000000c187223 */ /* 0x000fe40000000018 */
[----:B------:R1:W5:Y:S01]  /*07d0*/  LDG.E.U16.CONSTANT R0, desc[UR6][R10.64+0x24] ;  /* 0x000024060a007981 */ /* 0x000362000c1e9500 */
[----:B0-----:R-:W-:-:S02]  /*07e0*/  SHF.R.U32.HI R14, RZ, 0x4, R22 ;  /* 0x00000004ff0e7819 */ /* 0x001fc40000011616 */
[----:B------:R-:W-:Y:S02]  /*07f0*/  I2FP.F32.S32 R25, R25 ;  /* 0x0000001900197245 */ /* 0x000fe40000201400 */
[----:B------:R-:W-:Y:S02]  /*0800*/  LOP3.LUT R15, R14, 0x3030303, RZ, 0xc0, !PT ;  /* 0x030303030e0f7812 */ /* 0x000fe400078ec0ff */
[----:B------:R-:W-:Y:S01]  /*0810*/  SHF.R.U32.HI R9, RZ, 0x4, R29 ;  /* 0x00000004ff097819 */ /* 0x000fe2000001161d */
[----:B------:R-:W-:Y:S01]  /*0820*/  FFMA R3, R12, R25, R3 ;  /* 0x000000190c037223 */ /* 0x000fe20000000003 */
[----:B------:R-:W-:Y:S02]  /*0830*/  SHF.R.U32.HI R22, RZ, 0x6, R22 ;  /* 0x00000006ff167819 */ /* 0x000fe40000011616 */
[----:B------:R-:W-:Y:S02]  /*0840*/  LOP3.LUT R14, R29, 0xf, RZ, 0xc0, !PT ;  /* 0x0000000f1d0e7812 */ /* 0x000fe400078ec0ff */
[----:B------:R-:W-:-:S04]  /*0850*/  IADD3 R23, PT, PT, R23, 0x8, RZ ;  /* 0x0000000817177810 */ /* 0x000fc80007ffe0ff */
[----:B------:R-:W-:Y:S02]  /*0860*/  ISETP.GE.AND P0, PT, R23, R16, PT ;  /* 0x000000101700720c */ /* 0x000fe40003f06270 */
[----:B-1----:R-:W-:Y:S02]  /*0870*/  IADD3 R10, P1, PT, R10, 0x900, RZ ;  /* 0x000009000a0a7810 */ /* 0x002fe40007f3e0ff */
[----:B------:R-:W-:-:S03]  /*0880*/  IADD3 R17, PT, PT, R17, 0x8, RZ ;  /* 0x0000000811117810 */ /* 0x000fc60007ffe0ff */
[----:B------:R-:W-:Y:S01]  /*0890*/  IMAD.X R11, RZ, RZ, R11, P1 ;  /* 0x000000ffff0b7224 */ /* 0x000fe200008e060b */
[----:B--2---:R-:W-:-:S04]  /*08a0*/  SHF.R.U32.HI R13, RZ, 0x4, R27 ;  /* 0x00000004ff0d7819 */ /* 0x004fc8000001161b */
[----:B------:R-:W-:Y:S01]  /*08b0*/  LEA R13, R13, R13, 0x8 ;  /* 0x0000000d0d0d7211 */ /* 0x000fe200078e40ff */
[----:B----4-:R-:W-:-:S04]  /*08c0*/  IDP.4A.S8.S8 R12, R15, R26, RZ ;  /* 0x0000001a0f0c7226 */ /* 0x010fc800000006ff */
[----:B------:R-:W-:-:S04]  /*08d0*/  IMAD R13, R13, 0x10000, R13 ;  /* 0x000100000d0d7824 */ /* 0x000fc800078e020d */
[----:B------:R-:W-:Y:S01]  /*08e0*/  IDP.4A.S8.S8 R26, R13, R26, RZ ;  /* 0x0000001a0d1a7226 */ /* 0x000fe200000006ff */
[----:B------:R-:W-:Y:S02]  /*08f0*/  LEA R13, R9, R9, 0x8 ;  /* 0x00000009090d7211 */ /* 0x000fe400078e40ff */
[----:B------:R-:W-:Y:S02]  /*0900*/  LOP3.LUT R27, R27, 0xf, RZ, 0xc0, !PT ;  /* 0x0000000f1b1b7812 */ /* 0x000fe400078ec0ff */
[----:B------:R-:W-:Y:S01]  /*0910*/  LOP3.LUT R9, R22, 0x3030303, RZ, 0xc0, !PT ;  /* 0x0303030316097812 */ /* 0x000fe200078ec0ff */
[----:B------:R-:W-:Y:S01]  /*0920*/  IMAD R13, R13, 0x10000, R13 ;  /* 0x000100000d0d7824 */ /* 0x000fe200078e020d */
[----:B------:R-:W-:Y:S01]  /*0930*/  I2FP.F32.S32 R26, R26 ;  /* 0x0000001a001a7245 */ /* 0x000fe20000201400 */
[----:B------:R-:W-:Y:S02]  /*0940*/  IMAD R12, R12, R27, RZ ;  /* 0x0000001b0c0c7224 */ /* 0x000fe400078e02ff */
[----:B------:R-:W-:-:S02]  /*0950*/  IDP.4A.S8.S8 R9, R9, R28, RZ ;  /* 0x0000001c09097226 */ /* 0x000fc400000006ff */
[----:B------:R-:W-:Y:S02]  /*0960*/  IDP.4A.S8.S8 R13, R13, R28, RZ ;  /* 0x0000001c0d0d7226 */ /* 0x000fe400000006ff */
[----:B---3--:R-:W-:Y:S02]  /*0970*/  HADD2.F32 R20, -RZ, R20.H0_H0 ;  /* 0x20000014ff147230 */ /* 0x008fe40000004100 */
[----:B------:R-:W-:Y:S01]  /*0980*/  IMAD R14, R9, R14, RZ ;  /* 0x0000000e090e7224 */ /* 0x000fe200078e02ff */
[----:B------:R-:W-:Y:S01]  /*0990*/  I2FP.F32.S32 R9, R12 ;  /* 0x0000000c00097245 */ /* 0x000fe20000201400 */
[----:B-----5:R-:W-:Y:S01]  /*09a0*/  HADD2.F32 R0, -RZ, R0.H0_H0 ;  /* 0x20000000ff007230 */ /* 0x020fe20000004100 */
[----:B------:R-:W-:Y:S01]  /*09b0*/  I2FP.F32.S32 R13, R13 ;  /* 0x0000000d000d7245 */ /* 0x000fe20000201400 */
[----:B------:R-:W-:Y:S01]  /*09c0*/  FFMA R3, R20, R26, R3 ;  /* 0x0000001a14037223 */ /* 0x000fe20000000003 */
[----:B------:R-:W-:Y:S01]  /*09d0*/  I2FP.F32.S32 R14, R14 ;  /* 0x0000000e000e7245 */ /* 0x000fe20000201400 */
[----:B------:R-:W-:-:S02]  /*09e0*/  HADD2.F32 R12, -RZ, R8.H1_H1 ;  /* 0x30000008ff0c7230 */ /* 0x000fc40000004100 */
[----:B------:R-:W-:Y:S01]  /*09f0*/  FFMA R9, R20, R9, R24 ;  /* 0x0000000914097223 */ /* 0x000fe20000000018 */
[C---:B------:R-:W-:Y:S01]  /*0a00*/  FFMA R3, R0.reuse, R13, R3 ;  /* 0x0000000d00037223 */ /* 0x040fe20000000003 */
[----:B------:R-:W-:Y:S02]  /*0a10*/  HADD2.F32 R8, -RZ, R8.H0_H0 ;  /* 0x20000008ff087230 */ /* 0x000fe40000004100 */
[----:B------:R-:W-:Y:S01]  /*0a20*/  FFMA R9, R0, R14, R9 ;  /* 0x0000000e00097223 */ /* 0x000fe20000000009 */
[----:B------:R-:W-:-:S04]  /*0a30*/  FMUL R12, R3, R12 ;  /* 0x0000000c030c7220 */ /* 0x000fc80000400000 */
[----:B------:R-:W-:-:S04]  /*0a40*/  FFMA R9, R9, R8, -R12 ;  /* 0x0000000809097223 */ /* 0x000fc8000000080c */
[----:B------:R-:W-:Y:S01]  /*0a50*/  FADD R18, R9, R18 ;  /* 0x0000001209127221 */ /* 0x000fe20000000000 */
[----:B------:R-:W-:Y:S06]  /*0a60*/  @!P0 BRA `(.L_x_29) ;  /* 0xfffffff800988947 */ /* 0x000fec000383ffff */
.L_x_28:
[----:B------:R-:W-:Y:S05]  /*0a70*/  BSYNC.RECONVERGENT B0 ;  /* 0x0000000000007941 */ /* 0x000fea0003800200 */
.L_x_27:
[----:B------:R-:W0:Y:S01]  /*0a80*/  S2R R5, SR_TID.Y ;  /* 0x0000000000057919 */ /* 0x000e220000002200 */
[----:B------:R-:W1:Y:S01]  /*0a90*/  S2R R9, SR_TID.X ;  /* 0x0000000000097919 */ /* 0x000e620000002100 */
[C---:B0-----:R-:W-:Y:S02]  /*0aa0*/  ISETP.NE.AND P0, PT, R5.reuse, RZ, PT ;  /* 0x000000ff0500720c */ /* 0x041fe40003f05270 */
[----:B------:R-:W-:-:S11]  /*0ab0*/  ISETP.NE.AND P1, PT, R5, RZ, PT ;  /* 0x000000ff0500720c */ /* 0x000fd60003f25270 */
[----:B------:R-:W0:Y:S01]  /*0ac0*/  @P0 S2R R3, SR_CgaCtaId ;  /* 0x0000000000030919 */ /* 0x000e220000008800 */
[----:B------:R-:W-:-:S04]  /*0ad0*/  @P0 MOV R0, 0x400 ;  /* 0x0000040000000802 */ /* 0x000fc80000000f00 */
[----:B0-----:R-:W-:-:S05]  /*0ae0*/  @P0 LEA R0, R3, R0, 0x18 ;  /* 0x0000000003000211 */ /* 0x001fca00078ec0ff */
[----:B------:R-:W-:-:S05]  /*0af0*/  @P0 IMAD R0, R5, 0x80, R0 ;  /* 0x0000008005000824 */ /* 0x000fca00078e0200 */
[----:B-1----:R-:W-:-:S05]  /*0b00*/  @P0 LEA R3, R9, R0, 0x2 ;  /* 0x0000000009030211 */ /* 0x002fca00078e10ff */
        /* <DEDUP_REMOVED lines=26> */
[----:B------:R-:W-:Y:S01]  /*0cb0*/  HFMA2 R5, -RZ, RZ, 0, 0 ;  /* 0x00000000ff057431 */ /* 0x000fe200000001ff */
[----:B------:R-:W-:Y:S01]  /*0cc0*/  SHF.R.S32.HI R6, RZ, 0x1f, R2 ;  /* 0x0000001fff067819 */ /* 0x000fe20000011402 */
[----:B------:R-:W-:Y:S02]  /*0cd0*/  IMAD.U32 R4, RZ, RZ, UR8 ;  /* 0x00000008ff047e24 */ /* 0x000fe4000f8e00ff */
[----:B01----:R-:W-:Y:S01]  /*0ce0*/  FADD R7, R7, R0 ;  /* 0x0000000007077221 */ /* 0x003fe20000000000 */
        /* <DEDUP_REMOVED lines=9> */
.L_x_30:
        /* <DEDUP_REMOVED lines=16> */
.L_x_55:


//--------------------- .text.quantize_q8_1       --------------------------
	.section	.text.quantize_q8_1,"ax",@progbits
	.align	128
        .global         quantize_q8_1
        .type           quantize_q8_1,@function
        .size           quantize_q8_1,(.L_x_49 - quantize_q8_1)
        .other          quantize_q8_1,@"STO_CUDA_ENTRY STV_DEFAULT"
quantize_q8_1:
.text.quantize_q8_1:
[----:B------:R-:W-:Y:S01]  /*0000*/  LDC R1, c[0x0][0x37c] ;  /* 0x0000df00ff017b82 */ /* 0x000fe20000000800 */
[----:B------:R-:W0:Y:S01]  /*0010*/  S2R R2, SR_CTAID.X ;  /* 0x0000000000027919 */ /* 0x000e220000002500 */
[----:B------:R-:W0:Y:S01]  /*0020*/  LDCU UR4, c[0x0][0x360] ;  /* 0x00006c00ff0477ac */ /* 0x000e220008000800 */
[----:B------:R-:W0:Y:S01]  /*0030*/  S2R R3, SR_TID.X ;  /* 0x0000000000037919 */ /* 0x000e220000002100 */
[----:B------:R-:W1:Y:S01]  /*0040*/  LDCU UR5, c[0x0][0x394] ;  /* 0x00007280ff0577ac */ /* 0x000e620008000800 */
[----:B0-----:R-:W-:-:S05]  /*0050*/  IMAD R2, R2, UR4, R3 ;  /* 0x0000000402027c24 */ /* 0x001fca000f8e0203 */
[----:B-1----:R-:W-:-:S13]  /*0060*/  ISETP.GE.AND P0, PT, R2, UR5, PT ;  /* 0x0000000502007c0c */ /* 0x002fda000bf06270 */
[----:B------:R-:W-:Y:S05]  /*0070*/  @P0 EXIT ;  /* 0x000000000000094d */ /* 0x000fea0003800000 */
[----:B------:R-:W0:Y:S01]  /*0080*/  LDCU UR8, c[0x0][0x390] ;  /* 0x00007200ff0877ac */ /* 0x000e220008000800 */
[----:B------:R-:W1:Y:S01]  /*0090*/  S2R R3, SR_CTAID.Y ;  /* 0x0000000000037919 */ /* 0x000e620000002600 */
[----:B------:R-:W-:Y:S01]  /*00a0*/  IMAD.MOV.U32 R5, RZ, RZ, RZ ;  /* 0x000000ffff057224 */ /* 0x000fe200078e00ff */
[----:B------:R-:W1:Y:S01]  /*00b0*/  LDCU UR4, c[0x0][0x364] ;  /* 0x00006c80ff0477ac */ /* 0x000e620008000800 */
[----:B------:R-:W1:Y:S01]  /*00c0*/  S2R R0, SR_TID.Y ;  /* 0x0000000000007919 */ /* 0x000e620000002200 */
[----:B------:R-:W2:Y:S01]  /*00d0*/  LDCU.64 UR6, c[0x0][0x358] ;  /* 0x00006b00ff0677ac */ /* 0x000ea20008000a00 */
[----:B0-----:R-:W-:-:S13]  /*00e0*/  ISETP.GE.AND P0, PT, R2, UR8, PT ;  /* 0x0000000802007c0c */ /* 0x001fda000bf06270 */
[----:B------:R-:W0:Y:S01]  /*00f0*/  @!P0 LDC.64 R6, c[0x0][0x380] ;  /* 0x0000e000ff068b82 */ /* 0x000e220000000a00 */
[----:B-1----:R-:W-:-:S04]  /*0100*/  IMAD R3, R3, UR4, R0 ;  /* 0x0000000403037c24 */ /* 0x002fc8000f8e0200 */
[----:B------:R-:W-:-:S04]  /*0110*/  @!P0 IMAD R9, R3, UR8, R2 ;  /* 0x0000000803098c24 */ /* 0x000fc8000f8e0202 */
[----:B0-----:R-:W-:-:S05]  /*0120*/  @!P0 IMAD.WIDE R6, R9, 0x4, R6 ;  /* 0x0000000409068825 */ /* 0x001fca00078e0206 */
[----:B--2---:R-:W2:Y:S01]  /*0130*/  @!P0 LDG.E.CONSTANT R5, desc[UR6][R6.64] ;  /* 0x0000000606058981 */ /* 0x004ea2000c1e9900 */
[----:B------:R-:W-:Y:S01]  /*0140*/  BSSY.RECONVERGENT B0, `(.L_x_31) ;  /* 0x0000024000007945 */ /* 0x000fe20003800200 */
[----:B--2---:R-:W-:Y:S02]  /*0150*/  FADD R10, |R5|, -RZ ;  /* 0x800000ff050a7221 */ /* 0x004fe40000000200 */
[----:B------:R-:W0:Y:S04]  /*0160*/  SHFL.BFLY PT, R4, R5, 0x10, 0x1f ;  /* 0x0e001f0005047f89 */ /* 0x000e2800000e0000 */
[----:B------:R1:W2:Y:S02]  /*0170*/  SHFL.BFLY PT, R0, R10, 0x10, 0x1f ;  /* 0x0e001f000a007f89 */ /* 0x0002a400000e0000 */
[----:B-1----:R-:W-:-:S02]  /*0180*/  IMAD.MOV.U32 R10, RZ, RZ, 0x3c010204 ;  /* 0x3c010204ff0a7424 */ /* 0x002fc400078e00ff */
[----:B0-----:R-:W-:Y:S01]  /*0190*/  FADD R8, R4, R5 ;  /* 0x0000000504087221 */ /* 0x001fe20000000000 */
[----:B--2---:R-:W-:-:S04]  /*01a0*/  FMNMX R0, R0, |R5|, !PT ;  /* 0x4000000500007209 */ /* 0x004fc80007800000 */
[----:B------:R-:W0:Y:S04]  /*01b0*/  SHFL.BFLY PT, R11, R8, 0x8, 0x1f ;  /* 0x0d001f00080b7f89 */ /* 0x000e2800000e0000 */
[----:B------:R-:W1:Y:S01]  /*01c0*/  SHFL.BFLY PT, R9, R0, 0x8, 0x1f ;  /* 0x0d001f0000097f89 */ /* 0x000e6200000e0000 */
[----:B0-----:R-:W-:Y:S01]  /*01d0*/  FADD R11, R8, R11 ;  /* 0x0000000b080b7221 */ /* 0x001fe20000000000 */
[----:B-1----:R-:W-:-:S04]  /*01e0*/  FMNMX R9, R0, R9, !PT ;  /* 0x0000000900097209 */ /* 0x002fc80007800000 */
[----:B------:R-:W0:Y:S04]  /*01f0*/  SHFL.BFLY PT, R6, R11, 0x4, 0x1f ;  /* 0x0c801f000b067f89 */ /* 0x000e2800000e0000 */
[----:B------:R-:W1:Y:S01]  /*0200*/  SHFL.BFLY PT, R4, R9, 0x4, 0x1f ;  /* 0x0c801f0009047f89 */ /* 0x000e6200000e0000 */
[----:B0-----:R-:W-:Y:S01]  /*0210*/  FADD R6, R11, R6 ;  /* 0x000000060b067221 */ /* 0x001fe20000000000 */
[----:B-1----:R-:W-:-:S04]  /*0220*/  FMNMX R4, R9, R4, !PT ;  /* 0x0000000409047209 */ /* 0x002fc80007800000 */
[----:B------:R-:W0:Y:S01]  /*0230*/  SHFL.BFLY PT, R13, R6, 0x2, 0x1f ;  /* 0x0c401f00060d7f89 */ /* 0x000e2200000e0000 */
[----:B------:R-:W-:-:S03]  /*0240*/  IMAD.MOV.U32 R9, RZ, RZ, 0x42fe0000 ;  /* 0x42fe0000ff097424 */ /* 0x000fc600078e00ff */
[----:B------:R-:W1:Y:S01]  /*0250*/  SHFL.BFLY PT, R7, R4, 0x2, 0x1f ;  /* 0x0c401f0004077f89 */ /* 0x000e6200000e0000 */
[----:B------:R-:W-:-:S04]  /*0260*/  FFMA R9, R10, -R9, 1 ;  /* 0x3f8000000a097423 */ /* 0x000fc80000000809 */
[----:B------:R-:W-:Y:S01]  /*0270*/  FFMA R9, R9, R10, 0.0078740157186985015869 ;  /* 0x3c01020409097423 */ /* 0x000fe2000000000a */
[----:B0-----:R-:W-:Y:S01]  /*0280*/  FADD R13, R6, R13 ;  /* 0x0000000d060d7221 */ /* 0x001fe20000000000 */
[----:B-1----:R-:W-:-:S04]  /*0290*/  FMNMX R7, R4, R7, !PT ;  /* 0x0000000704077209 */ /* 0x002fc80007800000 */
[----:B------:R-:W0:Y:S01]  /*02a0*/  SHFL.BFLY PT, R8, R13, 0x1, 0x1f ;  /* 0x0c201f000d087f89 */ /* 0x000e2200000e0000 */
[----:B------:R-:W-:-:S03]  /*02b0*/  IMAD R4, R3, UR5, R2 ;  /* 0x0000000503047c24 */ /* 0x000fc6000f8e0202 */
[----:B------:R-:W1:Y:S01]  /*02c0*/  SHFL.BFLY PT, R0, R7, 0x1, 0x1f ;  /* 0x0c201f0007007f89 */ /* 0x000e6200000e0000 */
[----:B0-----:R-:W-:Y:S01]  /*02d0*/  FADD R6, R13, R8 ;  /* 0x000000080d067221 */ /* 0x001fe20000000000 */
[----:B-1----:R-:W-:-:S04]  /*02e0*/  FMNMX R0, R7, R0, !PT ;  /* 0x0000000007007209 */ /* 0x002fc80007800000 */
[----:B------:R-:W0:Y:S01]  /*02f0*/  FCHK P0, R0, 127 ;  /* 0x42fe000000007902 */ /* 0x000e220000000000 */
[----:B------:R-:W-:-:S04]  /*0300*/  FFMA R10, R0, R9, RZ ;  /* 0x00000009000a7223 */ /* 0x000fc800000000ff */
[----:B------:R-:W-:-:S04]  /*0310*/  FFMA R11, R10, -127, R0 ;  /* 0xc2fe00000a0b7823 */ /* 0x000fc80000000000 */
[----:B------:R-:W-:Y:S01]  /*0320*/  FFMA R3, R9, R11, R10 ;  /* 0x0000000b09037223 */ /* 0x000fe2000000000a */
[----:B0-----:R-:W-:Y:S06]  /*0330*/  @!P0 BRA `(.L_x_32) ;  /* 0x0000000000108947 */ /* 0x001fec0003800000 */
[----:B------:R-:W-:Y:S01]  /*0340*/  IMAD.MOV.U32 R3, RZ, RZ, 0x42fe0000 ;  /* 0x42fe0000ff037424 */ /* 0x000fe200078e00ff */
[----:B------:R-:W-:-:S07]  /*0350*/  MOV R8, 0x370 ;  /* 0x0000037000087802 */ /* 0x000fce0000000f00 */
[----:B------:R-:W-:Y:S05]  /*0360*/  CALL.REL.NOINC `($__internal_0_$__cuda_sm3x_div_rn_noftz_f32_slowpath) ;  /* 0x0000000000ac7944 */ /* 0x000fea0003c00000 */
[----:B------:R-:W-:-:S07]  /*0370*/  IMAD.MOV.U32 R3, RZ, RZ, R2 ;  /* 0x000000ffff037224 */ /* 0x000fce00078e0002 */
.L_x_32:
[----:B------:R-:W-:Y:S05]  /*0380*/  BSYNC.RECONVERGENT B0 ;  /* 0x0000000000007941 */ /* 0x000fea0003800200 */
.L_x_31:
[----:B------:R-:W-:Y:S01]  /*0390*/  FSETP.NEU.AND P0, PT, R0, RZ, PT ;  /* 0x000000ff0000720b */ /* 0x000fe20003f0d000 */
[----:B------:R-:W-:Y:S01]  /*03a0*/  BSSY.RECONVERGENT B0, `(.L_x_33) ;  /* 0x0000015000007945 */ /* 0x000fe20003800200 */
[----:B------:R-:W-:-:S11]  /*03b0*/  IMAD.MOV.U32 R0, RZ, RZ, RZ ;  /* 0x000000ffff007224 */ /* 0x000fd600078e00ff */
[----:B------:R-:W-:Y:S05]  /*03c0*/  @!P0 BRA `(.L_x_34) ;  /* 0x0000000000488947 */ /* 0x000fea0003800000 */
[----:B------:R-:W0:Y:S01]  /*03d0*/  MUFU.RCP R0, R3 ;  /* 0x0000000300007308 */ /* 0x000e220000001000 */
[----:B------:R-:W-:Y:S07]  /*03e0*/  BSSY.RECONVERGENT B1, `(.L_x_35) ;  /* 0x000000c000017945 */ /* 0x000fee0003800200 */
[----:B------:R-:W1:Y:S01]  /*03f0*/  FCHK P0, R5, R3 ;  /* 0x0000000305007302 */ /* 0x000e620000000000 */
[----:B0-----:R-:W-:-:S04]  /*0400*/  FFMA R7, R0, -R3, 1 ;  /* 0x3f80000000077423 */ /* 0x001fc80000000803 */
[----:B------:R-:W-:-:S04]  /*0410*/  FFMA R0, R0, R7, R0 ;  /* 0x0000000700007223 */ /* 0x000fc80000000000 */
[----:B------:R-:W-:-:S04]  /*0420*/  FFMA R2, R0, R5, RZ ;  /* 0x0000000500027223 */ /* 0x000fc800000000ff */
[----:B------:R-:W-:-:S04]  /*0430*/  FFMA R7, R2, -R3, R5 ;  /* 0x8000000302077223 */ /* 0x000fc80000000005 */
[----:B------:R-:W-:Y:S01]  /*0440*/  FFMA R0, R0, R7, R2 ;  /* 0x0000000700007223 */ /* 0x000fe20000000002 */
[----:B-1----:R-:W-:Y:S06]  /*0450*/  @!P0 BRA `(.L_x_36) ;  /* 0x0000000000108947 */ /* 0x002fec0003800000 */
[----:B------:R-:W-:Y:S01]  /*0460*/  IMAD.MOV.U32 R0, RZ, RZ, R5 ;  /* 0x000000ffff007224 */ /* 0x000fe200078e0005 */
[----:B------:R-:W-:-:S07]  /*0470*/  MOV R8, 0x490 ;  /* 0x0000049000087802 */ /* 0x000fce0000000f00 */
[----:B------:R-:W-:Y:S05]  /*0480*/  CALL.REL.NOINC `($__internal_0_$__cuda_sm3x_div_rn_noftz_f32_slowpath) ;  /* 0x0000000000647944 */ /* 0x000fea0003c00000 */
[----:B------:R-:W-:-:S07]  /*0490*/  IMAD.MOV.U32 R0, RZ, RZ, R2 ;  /* 0x000000ffff007224 */ /* 0x000fce00078e0002 */
.L_x_36:
[----:B------:R-:W-:Y:S05]  /*04a0*/  BSYNC.RECONVERGENT B1 ;  /* 0x0000000000017941 */ /* 0x000fea0003800200 */
.L_x_35:
[----:B------:R-:W-:-:S05]  /*04b0*/  IMAD.MOV.U32 R5, RZ, RZ, 0x3f000000 ;  /* 0x3f000000ff057424 */ /* 0x000fca00078e00ff */
[----:B------:R-:W-:-:S05]  /*04c0*/  LOP3.LUT R5, R5, 0x80000000, R0, 0xb8, !PT ;  /* 0x8000000005057812 */ /* 0x000fca00078eb800 */
[----:B------:R-:W-:-:S06]  /*04d0*/  FADD.RZ R0, R5, R0 ;  /* 0x0000000005007221 */ /* 0x000fcc000000c000 */
[----:B------:R-:W0:Y:S02]  /*04e0*/  FRND.TRUNC R0, R0 ;  /* 0x0000000000007307 */ /* 0x000e24000020d000 */
.L_x_34:
[----:B------:R-:W-:Y:S05]  /*04f0*/  BSYNC.RECONVERGENT B0 ;  /* 0x0000000000007941 */ /* 0x000fea0003800200 */
.L_x_33:
[----:B------:R-:W1:Y:S01]  /*0500*/  LDC.64 R8, c[0x0][0x388] ;  /* 0x0000e200ff087b82 */ /* 0x000e620000000a00 */
[----:B------:R-:W-:Y:S01]  /*0510*/  SHF.R.S32.HI R5, RZ, 0x1f, R4 ;  /* 0x0000001fff057819 */ /* 0x000fe20000011404 */
[----:B0-----:R-:W0:Y:S03]  /*0520*/  F2I.TRUNC.NTZ R7, R0 ;  /* 0x0000000000077305 */ /* 0x001e26000020f100 */
[----:B------:R-:W-:-:S04]  /*0530*/  LEA.HI R5, R5, R4, RZ, 0x5 ;  /* 0x0000000405057211 */ /* 0x000fc800078f28ff */
[----:B------:R-:W-:Y:S02]  /*0540*/  SHF.R.S32.HI R11, RZ, 0x5, R5 ;  /* 0x00000005ff0b7819 */ /* 0x000fe40000011405 */
[----:B------:R-:W-:-:S05]  /*0550*/  LOP3.LUT R5, R5, 0xffffffe0, RZ, 0xc0, !PT ;  /* 0xffffffe005057812 */ /* 0x000fca00078ec0ff */
[----:B------:R-:W-:-:S05]  /*0560*/  IMAD.IADD R5, R4, 0x1, -R5 ;  /* 0x0000000104057824 */ /* 0x000fca00078e0a05 */
[----:B------:R-:W-:Y:S01]  /*0570*/  ISETP.GT.AND P0, PT, R5, RZ, PT ;  /* 0x000000ff0500720c */ /* 0x000fe20003f04270 */
[----:B-1----:R-:W-:-:S03]  /*0580*/  IMAD.WIDE R8, R11, 0x24, R8 ;  /* 0x000000240b087825 */ /* 0x002fc600078e0208 */
[----:B------:R-:W-:-:S04]  /*0590*/  IADD3 R4, P1, PT, R5, R8, RZ ;  /* 0x0000000805047210 */ /* 0x000fc80007f3e0ff */
[----:B------:R-:W-:-:S05]  /*05a0*/  LEA.HI.X.SX32 R5, R5, R9, 0x1, P1 ;  /* 0x0000000905057211 */ /* 0x000fca00008f0eff */
[----:B0-----:R0:W-:Y:S01]  /*05b0*/  STG.E.U8 desc[UR6][R4.64+0x4], R7 ;  /* 0x0000040704007986 */ /* 0x0011e2000c101106 */
[----:B------:R-:W-:Y:S05]  /*05c0*/  @P0 EXIT ;  /* 0x000000000000094d */ /* 0x000fea0003800000 */
[----:B------:R-:W-:-:S04]  /*05d0*/  F2FP.F16.F32.PACK_AB R6, R6, R3 ;  /* 0x000000030606723e */ /* 0x000fc800000000ff */
[----:B0-----:R-:W-:Y:S01]  /*05e0*/  PRMT R4, R6, 0x7632, R4 ;  /* 0x0000763206047816 */ /* 0x001fe20000000004 */
[----:B------:R-:W-:Y:S04]  /*05f0*/  STG.E.U16 desc[UR6][R8.64], R6 ;  /* 0x0000000608007986 */ /* 0x000fe8000c101506 */
[----:B------:R-:W-:Y:S01]  /*0600*/  STG.E.U16 desc[UR6][R8.64+0x2], R4 ;  /* 0x0000020408007986 */ /* 0x000fe2000c101506 */
[----:B------:R-:W-:Y:S05]  /*0610*/  EXIT ;  /* 0x000000000000794d */ /* 0x000fea0003800000 */
        .weak           $__internal_0_$__cuda_sm3x_div_rn_noftz_f32_slowpath
        .type           $__internal_0_$__cuda_sm3x_div_rn_noftz_f32_slowpath,@function
        .size           $__internal_0_$__cuda_sm3x_div_rn_noftz_f32_slowpath,(.L_x_49 - $__internal_0_$__cuda_sm3x_div_rn_noftz_f32_slowpath)
$__internal_0_$__cuda_sm3x_div_rn_noftz_f32_slowpath:
[--C-:B------:R-:W-:Y:S01]  /*0620*/  SHF.R.U32.HI R7, RZ, 0x17, R3.reuse ;  /* 0x00000017ff077819 */ /* 0x100fe20000011603 */
[----:B------:R-:W-:Y:S01]  /*0630*/  BSSY.RECONVERGENT B2, `(.L_x_37) ;  /* 0x0000064000027945 */ /* 0x000fe20003800200 */
[--C-:B------:R-:W-:Y:S01]  /*0640*/  SHF.R.U32.HI R2, RZ, 0x17, R0.reuse ;  /* 0x00000017ff027819 */ /* 0x100fe20000011600 */
[----:B------:R-:W-:Y:S01]  /*0650*/  IMAD.MOV.U32 R9, RZ, RZ, R3 ;  /* 0x000000ffff097224 */ /* 0x000fe200078e0003 */
[----:B------:R-:W-:Y:S02]  /*0660*/  LOP3.LUT R14, R7, 0xff, RZ, 0xc0, !PT ;  /* 0x000000ff070e7812 */ /* 0x000fe400078ec0ff */
[----:B------:R-:W-:Y:S01]  /*0670*/  LOP3.LUT R12, R2, 0xff, RZ, 0xc0, !PT ;  /* 0x000000ff020c7812 */ /* 0x000fe200078ec0ff */
[----:B------:R-:W-:Y:S02]  /*0680*/  IMAD.MOV.U32 R2, RZ, RZ, R0 ;  /* 0x000000ffff027224 */ /* 0x000fe400078e0000 */
[----:B------:R-:W-:Y:S02]  /*0690*/  VIADD R11, R14, 0xffffffff ;  /* 0xffffffff0e0b7836 */ /* 0x000fe40000000000 */
[----:B------:R-:W-:-:S03]  /*06a0*/  VIADD R10, R12, 0xffffffff ;  /* 0xffffffff0c0a7836 */ /* 0x000fc60000000000 */
[----:B------:R-:W-:-:S04]  /*06b0*/  ISETP.GT.U32.AND P0, PT, R11, 0xfd, PT ;  /* 0x000000fd0b00780c */ /* 0x000fc80003f04070 */
[----:B------:R-:W-:-:S13]  /*06c0*/  ISETP.GT.U32.OR P0, PT, R10, 0xfd, P0 ;  /* 0x000000fd0a00780c */ /* 0x000fda0000704470 */
[----:B------:R-:W-:Y:S01]  /*06d0*/  @!P0 IMAD.MOV.U32 R7, RZ, RZ, RZ ;  /* 0x000000ffff078224 */ /* 0x000fe200078e00ff */
[----:B------:R-:W-:Y:S06]  /*06e0*/  @!P0 BRA `(.L_x_38) ;  /* 0x00000000005c8947 */ /* 0x000fec0003800000 */
[----:B------:R-:W-:Y:S02]  /*06f0*/  FSETP.GTU.FTZ.AND P0, PT, |R0|, +INF , PT ;  /* 0x7f8000000000780b */ /* 0x000fe40003f1c200 */
[----:B------:R-:W-:-:S04]  /*0700*/  FSETP.GTU.FTZ.AND P1, PT, |R3|, +INF , PT ;  /* 0x7f8000000300780b */ /* 0x000fc80003f3c200 */
[----:B------:R-:W-:-:S13]  /*0710*/  PLOP3.LUT P0, PT, P0, P1, PT, 0xf8, 0x8f ;  /* 0x00000000008f781c */ /* 0x000fda0000703f70 */
[----:B------:R-:W-:Y:S05]  /*0720*/  @P0 BRA `(.L_x_39) ;  /* 0x00000004004c0947 */ /* 0x000fea0003800000 */
[----:B------:R-:W-:-:S13]  /*0730*/  LOP3.LUT P0, RZ, R9, 0x7fffffff, R2, 0xc8, !PT ;  /* 0x7fffffff09ff7812 */ /* 0x000fda000780c802 */
[----:B------:R-:W-:Y:S05]  /*0740*/  @!P0 BRA `(.L_x_40) ;  /* 0x00000004003c8947 */ /* 0x000fea0003800000 */
[C---:B------:R-:W-:Y:S02]  /*0750*/  FSETP.NEU.FTZ.AND P2, PT, |R0|.reuse, +INF , PT ;  /* 0x7f8000000000780b */ /* 0x040fe40003f5d200 */
[----:B------:R-:W-:Y:S02]  /*0760*/  FSETP.NEU.FTZ.AND P1, PT, |R3|, +INF , PT ;  /* 0x7f8000000300780b */ /* 0x000fe40003f3d200 */
[----:B------:R-:W-:-:S11]  /*0770*/  FSETP.NEU.FTZ.AND P0, PT, |R0|, +INF , PT ;  /* 0x7f8000000000780b */ /* 0x000fd60003f1d200 */
[----:B------:R-:W-:Y:S05]  /*0780*/  @!P1 BRA !P2, `(.L_x_40) ;  /* 0x00000004002c9947 */ /* 0x000fea0005000000 */
[----:B------:R-:W-:-:S04]  /*0790*/  LOP3.LUT P2, RZ, R2, 0x7fffffff, RZ, 0xc0, !PT ;  /* 0x7fffffff02ff7812 */ /* 0x000fc8000784c0ff */
[----:B------:R-:W-:-:S13]  /*07a0*/  PLOP3.LUT P1, PT, P1, P2, PT, 0x2f, 0xf2 ;  /* 0x0000000000f2781c */ /* 0x000fda0000f24577 */
[----:B------:R-:W-:Y:S05]  /*07b0*/  @P1 BRA `(.L_x_41) ;  /* 0x0000000400181947 */ /* 0x000fea0003800000 */
[----:B------:R-:W-:-:S04]  /*07c0*/  LOP3.LUT P1, RZ, R9, 0x7fffffff, RZ, 0xc0, !PT ;  /* 0x7fffffff09ff7812 */ /* 0x000fc8000782c0ff */
[----:B------:R-:W-:-:S13]  /*07d0*/  PLOP3.LUT P0, PT, P0, P1, PT, 0x2f, 0xf2 ;  /* 0x0000000000f2781c */ /* 0x000fda0000702577 */
[----:B------:R-:W-:Y:S05]  /*07e0*/  @P0 BRA `(.L_x_42) ;  /* 0x0000000400000947 */ /* 0x000fea0003800000 */
[----:B------:R-:W-:Y:S02]  /*07f0*/  ISETP.GE.AND P0, PT, R10, RZ, PT ;  /* 0x000000ff0a00720c */ /* 0x000fe40003f06270 */
[----:B------:R-:W-:-:S11]  /*0800*/  ISETP.GE.AND P1, PT, R11, RZ, PT ;  /* 0x000000ff0b00720c */ /* 0x000fd60003f26270 */
[----:B------:R-:W-:Y:S02]  /*0810*/  @P0 IMAD.MOV.U32 R7, RZ, RZ, RZ ;  /* 0x000000ffff070224 */ /* 0x000fe400078e00ff */
[----:B------:R-:W-:Y:S01]  /*0820*/  @!P0 FFMA R2, R0, 1.84467440737095516160e+19, RZ ;  /* 0x5f80000000028823 */ /* 0x000fe200000000ff */
[----:B------:R-:W-:Y:S02]  /*0830*/  @!P0 IMAD.MOV.U32 R7, RZ, RZ, -0x40 ;  /* 0xffffffc0ff078424 */ /* 0x000fe400078e00ff */
[----:B------:R-:W-:Y:S02]  /*0840*/  @!P1 FFMA R9, R3, 1.84467440737095516160e+19, RZ ;  /* 0x5f80000003099823 */ /* 0x000fe400000000ff */
[----:B------:R-:W-:-:S07]  /*0850*/  @!P1 VIADD R7, R7, 0x40 ;  /* 0x0000004007079836 */ /* 0x000fce0000000000 */
.L_x_38:
[----:B------:R-:W-:Y:S01]  /*0860*/  LEA R10, R14, 0xc0800000, 0x17 ;  /* 0xc08000000e0a7811 */ /* 0x000fe200078eb8ff */
[----:B------:R-:W-:Y:S04]  /*0870*/  BSSY.RECONVERGENT B3, `(.L_x_43) ;  /* 0x0000036000037945 */ /* 0x000fe80003800200 */
[----:B------:R-:W-:Y:S02]  /*0880*/  IMAD.IADD R10, R9, 0x1, -R10 ;  /* 0x00000001090a7824 */ /* 0x000fe400078e0a0a */
[----:B------:R-:W-:Y:S02]  /*0890*/  VIADD R9, R12, 0xffffff81 ;  /* 0xffffff810c097836 */ /* 0x000fe40000000000 */
[----:B------:R0:W1:Y:S01]  /*08a0*/  MUFU.RCP R11, R10 ;  /* 0x0000000a000b7308 */ /* 0x0000620000001000 */
[----:B------:R-:W-:Y:S01]  /*08b0*/  FADD.FTZ R13, -R10, -RZ ;  /* 0x800000ff0a0d7221 */ /* 0x000fe20000010100 */
[C---:B------:R-:W-:Y:S01]  /*08c0*/  IMAD R2, R9.reuse, -0x800000, R2 ;  /* 0xff80000009027824 */ /* 0x040fe200078e0202 */
[----:B0-----:R-:W-:-:S05]  /*08d0*/  IADD3 R10, PT, PT, R9, 0x7f, -R14 ;  /* 0x0000007f090a7810 */ /* 0x001fca0007ffe80e */
[----:B------:R-:W-:Y:S02]  /*08e0*/  IMAD.IADD R10, R10, 0x1, R7 ;  /* 0x000000010a0a7824 */ /* 0x000fe400078e0207 */
[----:B-1----:R-:W-:-:S04]  /*08f0*/  FFMA R12, R11, R13, 1 ;  /* 0x3f8000000b0c7423 */ /* 0x002fc8000000000d */
[----:B------:R-:W-:-:S04]  /*0900*/  FFMA R16, R11, R12, R11 ;  /* 0x0000000c0b107223 */ /* 0x000fc8000000000b */
[----:B------:R-:W-:-:S04]  /*0910*/  FFMA R11, R2, R16, RZ ;  /* 0x00000010020b7223 */ /* 0x000fc800000000ff */
[----:B------:R-:W-:-:S04]  /*0920*/  FFMA R12, R13, R11, R2 ;  /* 0x0000000b0d0c7223 */ /* 0x000fc80000000002 */
[----:B------:R-:W-:-:S04]  /*0930*/  FFMA R11, R16, R12, R11 ;  /* 0x0000000c100b7223 */ /* 0x000fc8000000000b */
[----:B------:R-:W-:-:S04]  /*0940*/  FFMA R12, R13, R11, R2 ;  /* 0x0000000b0d0c7223 */ /* 0x000fc80000000002 */
[----:B------:R-:W-:-:S05]  /*0950*/  FFMA R2, R16, R12, R11 ;  /* 0x0000000c10027223 */ /* 0x000fca000000000b */
[----:B------:R-:W-:-:S04]  /*0960*/  SHF.R.U32.HI R9, RZ, 0x17, R2 ;  /* 0x00000017ff097819 */ /* 0x000fc80000011602 */
[----:B------:R-:W-:-:S05]  /*0970*/  LOP3.LUT R9, R9, 0xff, RZ, 0xc0, !PT ;  /* 0x000000ff09097812 */ /* 0x000fca00078ec0ff */
[----:B------:R-:W-:-:S04]  /*0980*/  IMAD.IADD R13, R9, 0x1, R10 ;  /* 0x00000001090d7824 */ /* 0x000fc800078e020a */
[----:B------:R-:W-:-:S05]  /*0990*/  VIADD R7, R13, 0xffffffff ;  /* 0xffffffff0d077836 */ /* 0x000fca0000000000 */
[----:B------:R-:W-:-:S13]  /*09a0*/  ISETP.GE.U32.AND P0, PT, R7, 0xfe, PT ;  /* 0x000000fe0700780c */ /* 0x000fda0003f06070 */
[----:B------:R-:W-:Y:S05]  /*09b0*/  @!P0 BRA `(.L_x_44) ;  /* 0x0000000000808947 */ /* 0x000fea0003800000 */
[----:B------:R-:W-:-:S13]  /*09c0*/  ISETP.GT.AND P0, PT, R13, 0xfe, PT ;  /* 0x000000fe0d00780c */ /* 0x000fda0003f04270 */
[----:B------:R-:W-:Y:S05]  /*09d0*/  @P0 BRA `(.L_x_45) ;  /* 0x00000000006c0947 */ /* 0x000fea0003800000 */
[----:B------:R-:W-:-:S13]  /*09e0*/  ISETP.GE.AND P0, PT, R13, 0x1, PT ;  /* 0x000000010d00780c */ /* 0x000fda0003f06270 */
[----:B------:R-:W-:Y:S05]  /*09f0*/  @P0 BRA `(.L_x_46) ;  /* 0x0000000000740947 */ /* 0x000fea0003800000 */
[----:B------:R-:W-:Y:S02]  /*0a00*/  ISETP.GE.AND P0, PT, R13, -0x18, PT ;  /* 0xffffffe80d00780c */ /* 0x000fe40003f06270 */
[----:B------:R-:W-:-:S11]  /*0a10*/  LOP3.LUT R2, R2, 0x80000000, RZ, 0xc0, !PT ;  /* 0x8000000002027812 */ /* 0x000fd600078ec0ff */
[----:B------:R-:W-:Y:S05]  /*0a20*/  @!P0 BRA `(.L_x_46) ;  /* 0x0000000000688947 */ /* 0x000fea0003800000 */
[CCC-:B------:R-:W-:Y:S01]  /*0a30*/  FFMA.RZ R7, R16.reuse, R12.reuse, R11.reuse ;  /* 0x0000000c10077223 */ /* 0x1c0fe2000000c00b */
[CCC-:B------:R-:W-:Y:S01]  /*0a40*/  FFMA.RM R10, R16.reuse, R12.reuse, R11.reuse ;  /* 0x0000000c100a7223 */ /* 0x1c0fe2000000400b */
[C---:B------:R-:W-:Y:S02]  /*0a50*/  ISETP.NE.AND P2, PT, R13.reuse, RZ, PT ;  /* 0x000000ff0d00720c */ /* 0x040fe40003f45270 */
[----:B------:R-:W-:Y:S02]  /*0a60*/  ISETP.NE.AND P1, PT, R13, RZ, PT ;  /* 0x000000ff0d00720c */ /* 0x000fe40003f25270 */
[----:B------:R-:W-:Y:S01]  /*0a70*/  LOP3.LUT R9, R7, 0x7fffff, RZ, 0xc0, !PT ;  /* 0x007fffff07097812 */ /* 0x000fe200078ec0ff */
[----:B------:R-:W-:Y:S01]  /*0a80*/  FFMA.RP R7, R16, R12, R11 ;  /* 0x0000000c10077223 */ /* 0x000fe2000000800b */
[----:B------:R-:W-:Y:S02]  /*0a90*/  VIADD R12, R13, 0x20 ;  /* 0x000000200d0c7836 */ /* 0x000fe40000000000 */
[----:B------:R-:W-:Y:S01]  /*0aa0*/  LOP3.LUT R9, R9, 0x800000, RZ, 0xfc, !PT ;  /* 0x0080000009097812 */ /* 0x000fe200078efcff */
[----:B------:R-:W-:Y:S01]  /*0ab0*/  IMAD.MOV R11, RZ, RZ, -R13 ;  /* 0x000000ffff0b7224 */ /* 0x000fe200078e0a0d */
[----:B------:R-:W-:-:S02]  /*0ac0*/  FSETP.NEU.FTZ.AND P0, PT, R7, R10, PT ;  /* 0x0000000a0700720b */ /* 0x000fc40003f1d000 */
[----:B------:R-:W-:Y:S02]  /*0ad0*/  SHF.L.U32 R12, R9, R12, RZ ;  /* 0x0000000c090c7219 */ /* 0x000fe400000006ff */
[----:B------:R-:W-:Y:S02]  /*0ae0*/  SEL R10, R11, RZ, P2 ;  /* 0x000000ff0b0a7207 */ /* 0x000fe40001000000 */
[----:B------:R-:W-:Y:S02]  /*0af0*/  ISETP.NE.AND P1, PT, R12, RZ, P1 ;  /* 0x000000ff0c00720c */ /* 0x000fe40000f25270 */
[----:B------:R-:W-:Y:S02]  /*0b00*/  SHF.R.U32.HI R10, RZ, R10, R9 ;  /* 0x0000000aff0a7219 */ /* 0x000fe40000011609 */
[----:B------:R-:W-:Y:S02]  /*0b10*/  PLOP3.LUT P0, PT, P0, P1, PT, 0xf8, 0x8f ;  /* 0x00000000008f781c */ /* 0x000fe40000703f70 */
[----:B------:R-:W-:-:S02]  /*0b20*/  SHF.R.U32.HI R12, RZ, 0x1, R10 ;  /* 0x00000001ff0c7819 */ /* 0x000fc4000001160a */
[----:B------:R-:W-:-:S04]  /*0b30*/  SEL R7, RZ, 0x1, !P0 ;  /* 0x00000001ff077807 */ /* 0x000fc80004000000 */
[----:B------:R-:W-:-:S04]  /*0b40*/  LOP3.LUT R7, R7, 0x1, R12, 0xf8, !PT ;  /* 0x0000000107077812 */ /* 0x000fc800078ef80c */
[----:B------:R-:W-:-:S05]  /*0b50*/  LOP3.LUT R7, R7, R10, RZ, 0xc0, !PT ;  /* 0x0000000a07077212 */ /* 0x000fca00078ec0ff */
[----:B------:R-:W-:-:S05]  /*0b60*/  IMAD.IADD R7, R12, 0x1, R7 ;  /* 0x000000010c077824 */ /* 0x000fca00078e0207 */
[----:B------:R-:W-:Y:S01]  /*0b70*/  LOP3.LUT R2, R7, R2, RZ, 0xfc, !PT ;  /* 0x0000000207027212 */ /* 0x000fe200078efcff */
[----:B------:R-:W-:Y:S06]  /*0b80*/  BRA `(.L_x_46) ;  /* 0x0000000000107947 */ /* 0x000fec0003800000 */
.L_x_45:
[----:B------:R-:W-:-:S04]  /*0b90*/  LOP3.LUT R2, R2, 0x80000000, RZ, 0xc0, !PT ;  /* 0x8000000002027812 */ /* 0x000fc800078ec0ff */
[----:B------:R-:W-:Y:S01]  /*0ba0*/  LOP3.LUT R2, R2, 0x7f800000, RZ, 0xfc, !PT ;  /* 0x7f80000002027812 */ /* 0x000fe200078efcff */
[----:B------:R-:W-:Y:S06]  /*0bb0*/  BRA `(.L_x_46) ;  /* 0x0000000000047947 */ /* 0x000fec0003800000 */
.L_x_44:
[----:B------:R-:W-:-:S07]  /*0bc0*/  IMAD R2, R10, 0x800000, R2 ;  /* 0x008000000a027824 */ /* 0x000fce00078e0202 */
.L_x_46:
[----:B------:R-:W-:Y:S05]  /*0bd0*/  BSYNC.RECONVERGENT B3 ;  /* 0x0000000000037941 */ /* 0x000fea0003800200 */
.L_x_43:
[----:B------:R-:W-:Y:S05]  /*0be0*/  BRA `(.L_x_47) ;  /* 0x0000000000207947 */ /* 0x000fea0003800000 */
.L_x_42:
[----:B------:R-:W-:-:S04]  /*0bf0*/  LOP3.LUT R2, R9, 0x80000000, R2, 0x48, !PT ;  /* 0x8000000009027812 */ /* 0x000fc800078e4802 */
[----:B------:R-:W-:Y:S01]  /*0c00*/  LOP3.LUT R2, R2, 0x7f800000, RZ, 0xfc, !PT ;  /* 0x7f80000002027812 */ /* 0x000fe200078efcff */
[----:B------:R-:W-:Y:S06]  /*0c10*/  BRA `(.L_x_47) ;  /* 0x0000000000147947 */ /* 0x000fec0003800000 */
.L_x_41:
[----:B------:R-:W-:Y:S01]  /*0c20*/  LOP3.LUT R2, R9, 0x80000000, R2, 0x48, !PT ;  /* 0x8000000009027812 */ /* 0x000fe200078e4802 */
[----:B------:R-:W-:Y:S06]  /*0c30*/  BRA `(.L_x_47) ;  /* 0x00000000000c7947 */ /* 0x000fec0003800000 */
.L_x_40:
[----:B------:R-:W0:Y:S01]  /*0c40*/  MUFU.RSQ R2, -QNAN ;  /* 0xffc0000000027908 */ /* 0x000e220000001400 */
[----:B------:R-:W-:Y:S05]  /*0c50*/  BRA `(.L_x_47) ;  /* 0x0000000000047947 */ /* 0x000fea0003800000 */
.L_x_39:
[----:B------:R-:W-:-:S07]  /*0c60*/  FADD.FTZ R2, R0, R3 ;  /* 0x0000000300027221 */ /* 0x000fce0000010000 */
.L_x_47:
[----:B------:R-:W-:Y:S05]  /*0c70*/  BSYNC.RECONVERGENT B2 ;  /* 0x0000000000027941 */ /* 0x000fea0003800200 */
.L_x_37:
[----:B------:R-:W-:-:S04]  /*0c80*/  IMAD.MOV.U32 R9, RZ, RZ, 0x0 ;  /* 0x00000000ff097424 */ /* 0x000fc800078e00ff */
[----:B0-----:R-:W-:Y:S05]  /*0c90*/  RET.REL.NODEC R8 `(quantize_q8_1) ;  /* 0xfffffff008d87950 */ /* 0x001fea0003c3ffff */
.L_x_48:
        /* <DEDUP_REMOVED lines=14> */
.L_x_49:


//--------------------- .nv.shared.indexed_moe_forward_q8_0_q8_1 --------------------------
	.section	.nv.shared.indexed_moe_forward_q8_0_q8_1,"aw",@nobits
	.sectionflags	@""
	.align	4
.nv.shared.indexed_moe_forward_q8_0_q8_1:
	.zero		1408


//--------------------- .nv.shared.reserved.0     --------------------------
	.section	.nv.shared.reserved.0,"aw",@nobits
	.weak		__nv_reservedSMEM_offset_0_alias
	.size		__nv_reservedSMEM_offset_0_alias, 0, 64
	.other		__nv_reservedSMEM_offset_0_alias,@"STO_CUDA_RESERVED_SHARED STV_DEFAULT"
__nv_reservedSMEM_offset_0_alias:
	.zero		0
	.zero		64


//--------------------- .nv.shared.indexed_moe_forward_q6k_q8_1 --------------------------
	.section	.nv.shared.indexed_moe_forward_q6k_q8_1,"aw",@nobits
	.sectionflags	@""
	.align	4
.nv.shared.indexed_moe_forward_q6k_q8_1:
	.zero		1408


//--------------------- .nv.shared.indexed_moe_forward_q5k_q8_1 --------------------------
	.section	.nv.shared.indexed_moe_forward_q5k_q8_1,"aw",@nobits
	.sectionflags	@""
	.align	4
.nv.shared.indexed_moe_forward_q5k_q8_1:
	.zero		1408


//--------------------- .nv.shared.indexed_moe_forward_q4k_q8_1 --------------------------
	.section	.nv.shared.indexed_moe_forward_q4k_q8_1,"aw",@nobits
	.sectionflags	@""
	.align	4
.nv.shared.indexed_moe_forward_q4k_q8_1:
	.zero		1408


//--------------------- .nv.shared.indexed_moe_forward_q3k_q8_1 --------------------------
	.section	.nv.shared.indexed_moe_forward_q3k_q8_1,"aw",@nobits
	.sectionflags	@""
	.align	4
.nv.shared.indexed_moe_forward_q3k_q8_1:
	.zero		1408


//--------------------- .nv.shared.indexed_moe_forward_q2k_q8_1 --------------------------
	.section	.nv.shared.indexed_moe_forward_q2k_q8_1,"aw",@nobits
	.sectionflags	@""
	.align	4
.nv.shared.indexed_moe_forward_q2k_q8_1:
	.zero		1408


//--------------------- .nv.constant0.indexed_moe_forward_q8_0_q8_1 --------------------------
	.section	.nv.constant0.indexed_moe_forward_q8_0_q8_1,"a",@progbits
	.sectionflags	@""
	.align	4
.nv.constant0.indexed_moe_forward_q8_0_q8_1:
	.zero		952


//--------------------- .nv.constant0.indexed_moe_forward_q6k_q8_1 --------------------------
	.section	.nv.constant0.indexed_moe_forward_q6k_q8_1,"a",@progbits
	.sectionflags	@""
	.align	4
.nv.constant0.indexed_moe_forward_q6k_q8_1:
	.zero		952


//--------------------- .nv.constant0.indexed_moe_forward_q5k_q8_1 --------------------------
	.section	.nv.constant0.indexed_moe_forward_q5k_q8_1,"a",@progbits
	.sectionflags	@""
	.align	4
.nv.constant0.indexed_moe_forward_q5k_q8_1:
	.zero		952


//--------------------- .nv.constant0.indexed_moe_forward_q4k_q8_1 --------------------------
	.section	.nv.constant0.indexed_moe_forward_q4k_q8_1,"a",@progbits
	.sectionflags	@""
	.align	4
.nv.constant0.indexed_moe_forward_q4k_q8_1:
	.zero		952


//--------------------- .nv.constant0.indexed_moe_forward_q3k_q8_1 --------------------------
	.section	.nv.constant0.indexed_moe_forward_q3k_q8_1,"a",@progbits
	.sectionflags	@""
	.align	4
.nv.constant0.indexed_moe_forward_q3k_q8_1:
	.zero		952


//--------------------- .nv.constant0.indexed_moe_forward_q2k_q8_1 --------------------------
	.section	.nv.constant0.indexed_moe_forward_q2k_q8_1,"a",@progbits
	.sectionflags	@""
	.align	4
.nv.constant0.indexed_moe_forward_q2k_q8_1:
	.zero		952


//--------------------- .nv.constant0.quantize_q8_1 --------------------------
	.section	.nv.constant0.quantize_q8_1,"a",@progbits
	.sectionflags	@""
	.align	4
.nv.constant0.quantize_q8_1:
	.zero		920


//--------------------- SYMBOLS --------------------------

	.type		.nv.reservedSmem.offset0,@object
	.size		.nv.reservedSmem.offset0,0x4
	.type		.nv.reservedSmem.cap,@object
	.size		.nv.reservedSmem.cap,0x4
